//
// Generated by NVIDIA NVVM Compiler
//
// Compiler Build ID: CL-36424714
// Cuda compilation tools, release 13.0, V13.0.88
// Based on NVVM 20.0.0
//

.version 9.0
.target sm_100
.address_size 64

	// .globl	_Z7filterrPaS_Pd

.visible .entry _Z7filterrPaS_Pd(
	.param .u64 .ptr .align 1 _Z7filterrPaS_Pd_param_0,
	.param .u64 .ptr .align 1 _Z7filterrPaS_Pd_param_1,
	.param .u64 .ptr .align 1 _Z7filterrPaS_Pd_param_2
)
{
	.reg .pred 	%p<11>;
	.reg .b16 	%rs<93>;
	.reg .b32 	%r<56>;
	.reg .b64 	%rd<93>;
	.reg .b64 	%fd<161>;

	ld.param.u64 	%rd10, [_Z7filterrPaS_Pd_param_0];
	ld.param.u64 	%rd9, [_Z7filterrPaS_Pd_param_1];
	ld.param.u64 	%rd11, [_Z7filterrPaS_Pd_param_2];
	cvta.to.global.u64 	%rd1, %rd10;
	cvta.to.global.u64 	%rd2, %rd11;
	mov.u32 	%r13, %tid.x;
	mov.u32 	%r14, %ctaid.x;
	mov.u32 	%r15, %ntid.x;
	mad.lo.s32 	%r1, %r14, %r15, %r13;
	setp.gt.s32 	%p1, %r1, 30;
	@%p1 bra 	$L__BB0_14;
	setp.lt.s32 	%p2, %r1, 1;
	mov.f64 	%fd160, 0d0000000000000000;
	@%p2 bra 	$L__BB0_13;
	and.b32  	%r2, %r1, 7;
	setp.lt.u32 	%p3, %r1, 8;
	mov.f64 	%fd160, 0d0000000000000000;
	mov.b32 	%r53, 0;
	@%p3 bra 	$L__BB0_5;
	and.b32  	%r53, %r1, 2147483640;
	neg.s32 	%r52, %r53;
	add.s64 	%rd92, %rd2, 32;
	cvt.s64.s32 	%rd12, %r1;
	add.s64 	%rd13, %rd12, %rd1;
	add.s64 	%rd91, %rd13, -3;
	mov.f64 	%fd160, 0d0000000000000000;
$L__BB0_4:
	.pragma "nounroll";
	ld.global.f64 	%fd18, [%rd92+-32];
	ld.global.s8 	%rs1, [%rd91+3];
	abs.s16 	%rs2, %rs1;
	cvt.rn.f64.u16 	%fd19, %rs2;
	fma.rn.f64 	%fd20, %fd18, %fd19, %fd160;
	ld.global.f64 	%fd21, [%rd92+-24];
	ld.global.s8 	%rs3, [%rd91+2];
	abs.s16 	%rs4, %rs3;
	cvt.rn.f64.u16 	%fd22, %rs4;
	fma.rn.f64 	%fd23, %fd21, %fd22, %fd20;
	ld.global.f64 	%fd24, [%rd92+-16];
	ld.global.s8 	%rs5, [%rd91+1];
	abs.s16 	%rs6, %rs5;
	cvt.rn.f64.u16 	%fd25, %rs6;
	fma.rn.f64 	%fd26, %fd24, %fd25, %fd23;
	ld.global.f64 	%fd27, [%rd92+-8];
	ld.global.s8 	%rs7, [%rd91];
	abs.s16 	%rs8, %rs7;
	cvt.rn.f64.u16 	%fd28, %rs8;
	fma.rn.f64 	%fd29, %fd27, %fd28, %fd26;
	ld.global.f64 	%fd30, [%rd92];
	ld.global.s8 	%rs9, [%rd91+-1];
	abs.s16 	%rs10, %rs9;
	cvt.rn.f64.u16 	%fd31, %rs10;
	fma.rn.f64 	%fd32, %fd30, %fd31, %fd29;
	ld.global.f64 	%fd33, [%rd92+8];
	ld.global.s8 	%rs11, [%rd91+-2];
	abs.s16 	%rs12, %rs11;
	cvt.rn.f64.u16 	%fd34, %rs12;
	fma.rn.f64 	%fd35, %fd33, %fd34, %fd32;
	ld.global.f64 	%fd36, [%rd92+16];
	ld.global.s8 	%rs13, [%rd91+-3];
	abs.s16 	%rs14, %rs13;
	cvt.rn.f64.u16 	%fd37, %rs14;
	fma.rn.f64 	%fd38, %fd36, %fd37, %fd35;
	ld.global.f64 	%fd39, [%rd92+24];
	ld.global.s8 	%rs15, [%rd91+-4];
	abs.s16 	%rs16, %rs15;
	cvt.rn.f64.u16 	%fd40, %rs16;
	fma.rn.f64 	%fd160, %fd39, %fd40, %fd38;
	add.s32 	%r52, %r52, 8;
	add.s64 	%rd92, %rd92, 64;
	add.s64 	%rd91, %rd91, -8;
	setp.ne.s32 	%p4, %r52, 0;
	@%p4 bra 	$L__BB0_4;
$L__BB0_5:
	setp.eq.s32 	%p5, %r2, 0;
	@%p5 bra 	$L__BB0_13;
	and.b32  	%r8, %r1, 3;
	setp.lt.u32 	%p6, %r2, 4;
	@%p6 bra 	$L__BB0_8;
	mul.wide.u32 	%rd14, %r53, 8;
	add.s64 	%rd15, %rd2, %rd14;
	ld.global.f64 	%fd42, [%rd15];
	sub.s32 	%r17, %r1, %r53;
	cvt.s64.s32 	%rd16, %r17;
	add.s64 	%rd17, %rd1, %rd16;
	ld.global.s8 	%rs17, [%rd17];
	abs.s16 	%rs18, %rs17;
	cvt.rn.f64.u16 	%fd43, %rs18;
	fma.rn.f64 	%fd44, %fd42, %fd43, %fd160;
	ld.global.f64 	%fd45, [%rd15+8];
	ld.global.s8 	%rs19, [%rd17+-1];
	abs.s16 	%rs20, %rs19;
	cvt.rn.f64.u16 	%fd46, %rs20;
	fma.rn.f64 	%fd47, %fd45, %fd46, %fd44;
	ld.global.f64 	%fd48, [%rd15+16];
	ld.global.s8 	%rs21, [%rd17+-2];
	abs.s16 	%rs22, %rs21;
	cvt.rn.f64.u16 	%fd49, %rs22;
	fma.rn.f64 	%fd50, %fd48, %fd49, %fd47;
	ld.global.f64 	%fd51, [%rd15+24];
	ld.global.s8 	%rs23, [%rd17+-3];
	abs.s16 	%rs24, %rs23;
	cvt.rn.f64.u16 	%fd52, %rs24;
	fma.rn.f64 	%fd160, %fd51, %fd52, %fd50;
	add.s32 	%r53, %r53, 4;
$L__BB0_8:
	setp.eq.s32 	%p7, %r8, 0;
	@%p7 bra 	$L__BB0_13;
	setp.eq.s32 	%p8, %r8, 1;
	@%p8 bra 	$L__BB0_11;
	mul.wide.u32 	%rd18, %r53, 8;
	add.s64 	%rd19, %rd2, %rd18;
	ld.global.f64 	%fd54, [%rd19];
	sub.s32 	%r18, %r1, %r53;
	cvt.s64.s32 	%rd20, %r18;
	add.s64 	%rd21, %rd1, %rd20;
	ld.global.s8 	%rs25, [%rd21];
	abs.s16 	%rs26, %rs25;
	cvt.rn.f64.u16 	%fd55, %rs26;
	fma.rn.f64 	%fd56, %fd54, %fd55, %fd160;
	ld.global.f64 	%fd57, [%rd19+8];
	ld.global.s8 	%rs27, [%rd21+-1];
	abs.s16 	%rs28, %rs27;
	cvt.rn.f64.u16 	%fd58, %rs28;
	fma.rn.f64 	%fd160, %fd57, %fd58, %fd56;
	add.s32 	%r53, %r53, 2;
$L__BB0_11:
	and.b32  	%r19, %r1, 1;
	setp.eq.b32 	%p9, %r19, 1;
	not.pred 	%p10, %p9;
	@%p10 bra 	$L__BB0_13;
	mul.wide.u32 	%rd22, %r53, 8;
	add.s64 	%rd23, %rd2, %rd22;
	ld.global.f64 	%fd59, [%rd23];
	sub.s32 	%r20, %r1, %r53;
	cvt.s64.s32 	%rd24, %r20;
	add.s64 	%rd25, %rd1, %rd24;
	ld.global.s8 	%rs29, [%rd25];
	abs.s16 	%rs30, %rs29;
	cvt.rn.f64.u16 	%fd60, %rs30;
	fma.rn.f64 	%fd160, %fd59, %fd60, %fd160;
$L__BB0_13:
	cvta.to.global.u64 	%rd88, %rd9;
	cvt.rzi.s32.f64 	%r51, %fd160;
	cvt.s64.s32 	%rd89, %r1;
	add.s64 	%rd90, %rd88, %rd89;
	st.global.u8 	[%rd90], %r51;
	ret;
$L__BB0_14:
	ld.global.f64 	%fd61, [%rd2];
	cvt.u64.u32 	%rd26, %r1;
	add.s64 	%rd27, %rd1, %rd26;
	ld.global.s8 	%rs31, [%rd27];
	abs.s16 	%rs32, %rs31;
	cvt.rn.f64.u16 	%fd62, %rs32;
	fma.rn.f64 	%fd63, %fd61, %fd62, 0d0000000000000000;
	ld.global.f64 	%fd64, [%rd2+8];
	add.s32 	%r21, %r1, -1;
	cvt.u64.u32 	%rd28, %r21;
	add.s64 	%rd29, %rd1, %rd28;
	ld.global.s8 	%rs33, [%rd29];
	abs.s16 	%rs34, %rs33;
	cvt.rn.f64.u16 	%fd65, %rs34;
	fma.rn.f64 	%fd66, %fd64, %fd65, %fd63;
	ld.global.f64 	%fd67, [%rd2+16];
	add.s32 	%r22, %r1, -2;
	cvt.u64.u32 	%rd30, %r22;
	add.s64 	%rd31, %rd1, %rd30;
	ld.global.s8 	%rs35, [%rd31];
	abs.s16 	%rs36, %rs35;
	cvt.rn.f64.u16 	%fd68, %rs36;
	fma.rn.f64 	%fd69, %fd67, %fd68, %fd66;
	ld.global.f64 	%fd70, [%rd2+24];
	add.s32 	%r23, %r1, -3;
	cvt.u64.u32 	%rd32, %r23;
	add.s64 	%rd33, %rd1, %rd32;
	ld.global.s8 	%rs37, [%rd33];
	abs.s16 	%rs38, %rs37;
	cvt.rn.f64.u16 	%fd71, %rs38;
	fma.rn.f64 	%fd72, %fd70, %fd71, %fd69;
	ld.global.f64 	%fd73, [%rd2+32];
	add.s32 	%r24, %r1, -4;
	cvt.u64.u32 	%rd34, %r24;
	add.s64 	%rd35, %rd1, %rd34;
	ld.global.s8 	%rs39, [%rd35];
	abs.s16 	%rs40, %rs39;
	cvt.rn.f64.u16 	%fd74, %rs40;
	fma.rn.f64 	%fd75, %fd73, %fd74, %fd72;
	ld.global.f64 	%fd76, [%rd2+40];
	add.s32 	%r25, %r1, -5;
	cvt.u64.u32 	%rd36, %r25;
	add.s64 	%rd37, %rd1, %rd36;
	ld.global.s8 	%rs41, [%rd37];
	abs.s16 	%rs42, %rs41;
	cvt.rn.f64.u16 	%fd77, %rs42;
	fma.rn.f64 	%fd78, %fd76, %fd77, %fd75;
	ld.global.f64 	%fd79, [%rd2+48];
	add.s32 	%r26, %r1, -6;
	cvt.u64.u32 	%rd38, %r26;
	add.s64 	%rd39, %rd1, %rd38;
	ld.global.s8 	%rs43, [%rd39];
	abs.s16 	%rs44, %rs43;
	cvt.rn.f64.u16 	%fd80, %rs44;
	fma.rn.f64 	%fd81, %fd79, %fd80, %fd78;
	ld.global.f64 	%fd82, [%rd2+56];
	add.s32 	%r27, %r1, -7;
	cvt.u64.u32 	%rd40, %r27;
	add.s64 	%rd41, %rd1, %rd40;
	ld.global.s8 	%rs45, [%rd41];
	abs.s16 	%rs46, %rs45;
	cvt.rn.f64.u16 	%fd83, %rs46;
	fma.rn.f64 	%fd84, %fd82, %fd83, %fd81;
	ld.global.f64 	%fd85, [%rd2+64];
	add.s32 	%r28, %r1, -8;
	cvt.u64.u32 	%rd42, %r28;
	add.s64 	%rd43, %rd1, %rd42;
	ld.global.s8 	%rs47, [%rd43];
	abs.s16 	%rs48, %rs47;
	cvt.rn.f64.u16 	%fd86, %rs48;
	fma.rn.f64 	%fd87, %fd85, %fd86, %fd84;
	ld.global.f64 	%fd88, [%rd2+72];
	add.s32 	%r29, %r1, -9;
	cvt.u64.u32 	%rd44, %r29;
	add.s64 	%rd45, %rd1, %rd44;
	ld.global.s8 	%rs49, [%rd45];
	abs.s16 	%rs50, %rs49;
	cvt.rn.f64.u16 	%fd89, %rs50;
	fma.rn.f64 	%fd90, %fd88, %fd89, %fd87;
	ld.global.f64 	%fd91, [%rd2+80];
	add.s32 	%r30, %r1, -10;
	cvt.u64.u32 	%rd46, %r30;
	add.s64 	%rd47, %rd1, %rd46;
	ld.global.s8 	%rs51, [%rd47];
	abs.s16 	%rs52, %rs51;
	cvt.rn.f64.u16 	%fd92, %rs52;
	fma.rn.f64 	%fd93, %fd91, %fd92, %fd90;
	ld.global.f64 	%fd94, [%rd2+88];
	add.s32 	%r31, %r1, -11;
	cvt.u64.u32 	%rd48, %r31;
	add.s64 	%rd49, %rd1, %rd48;
	ld.global.s8 	%rs53, [%rd49];
	abs.s16 	%rs54, %rs53;
	cvt.rn.f64.u16 	%fd95, %rs54;
	fma.rn.f64 	%fd96, %fd94, %fd95, %fd93;
	ld.global.f64 	%fd97, [%rd2+96];
	add.s32 	%r32, %r1, -12;
	cvt.u64.u32 	%rd50, %r32;
	add.s64 	%rd51, %rd1, %rd50;
	ld.global.s8 	%rs55, [%rd51];
	abs.s16 	%rs56, %rs55;
	cvt.rn.f64.u16 	%fd98, %rs56;
	fma.rn.f64 	%fd99, %fd97, %fd98, %fd96;
	ld.global.f64 	%fd100, [%rd2+104];
	add.s32 	%r33, %r1, -13;
	cvt.u64.u32 	%rd52, %r33;
	add.s64 	%rd53, %rd1, %rd52;
	ld.global.s8 	%rs57, [%rd53];
	abs.s16 	%rs58, %rs57;
	cvt.rn.f64.u16 	%fd101, %rs58;
	fma.rn.f64 	%fd102, %fd100, %fd101, %fd99;
	ld.global.f64 	%fd103, [%rd2+112];
	add.s32 	%r34, %r1, -14;
	cvt.u64.u32 	%rd54, %r34;
	add.s64 	%rd55, %rd1, %rd54;
	ld.global.s8 	%rs59, [%rd55];
	abs.s16 	%rs60, %rs59;
	cvt.rn.f64.u16 	%fd104, %rs60;
	fma.rn.f64 	%fd105, %fd103, %fd104, %fd102;
	ld.global.f64 	%fd106, [%rd2+120];
	add.s32 	%r35, %r1, -15;
	cvt.u64.u32 	%rd56, %r35;
	add.s64 	%rd57, %rd1, %rd56;
	ld.global.s8 	%rs61, [%rd57];
	abs.s16 	%rs62, %rs61;
	cvt.rn.f64.u16 	%fd107, %rs62;
	fma.rn.f64 	%fd108, %fd106, %fd107, %fd105;
	ld.global.f64 	%fd109, [%rd2+128];
	add.s32 	%r36, %r1, -16;
	cvt.u64.u32 	%rd58, %r36;
	add.s64 	%rd59, %rd1, %rd58;
	ld.global.s8 	%rs63, [%rd59];
	abs.s16 	%rs64, %rs63;
	cvt.rn.f64.u16 	%fd110, %rs64;
	fma.rn.f64 	%fd111, %fd109, %fd110, %fd108;
	ld.global.f64 	%fd112, [%rd2+136];
	add.s32 	%r37, %r1, -17;
	cvt.u64.u32 	%rd60, %r37;
	add.s64 	%rd61, %rd1, %rd60;
	ld.global.s8 	%rs65, [%rd61];
	abs.s16 	%rs66, %rs65;
	cvt.rn.f64.u16 	%fd113, %rs66;
	fma.rn.f64 	%fd114, %fd112, %fd113, %fd111;
	ld.global.f64 	%fd115, [%rd2+144];
	add.s32 	%r38, %r1, -18;
	cvt.u64.u32 	%rd62, %r38;
	add.s64 	%rd63, %rd1, %rd62;
	ld.global.s8 	%rs67, [%rd63];
	abs.s16 	%rs68, %rs67;
	cvt.rn.f64.u16 	%fd116, %rs68;
	fma.rn.f64 	%fd117, %fd115, %fd116, %fd114;
	ld.global.f64 	%fd118, [%rd2+152];
	add.s32 	%r39, %r1, -19;
	cvt.u64.u32 	%rd64, %r39;
	add.s64 	%rd65, %rd1, %rd64;
	ld.global.s8 	%rs69, [%rd65];
	abs.s16 	%rs70, %rs69;
	cvt.rn.f64.u16 	%fd119, %rs70;
	fma.rn.f64 	%fd120, %fd118, %fd119, %fd117;
	ld.global.f64 	%fd121, [%rd2+160];
	add.s32 	%r40, %r1, -20;
	cvt.u64.u32 	%rd66, %r40;
	add.s64 	%rd67, %rd1, %rd66;
	ld.global.s8 	%rs71, [%rd67];
	abs.s16 	%rs72, %rs71;
	cvt.rn.f64.u16 	%fd122, %rs72;
	fma.rn.f64 	%fd123, %fd121, %fd122, %fd120;
	ld.global.f64 	%fd124, [%rd2+168];
	add.s32 	%r41, %r1, -21;
	cvt.u64.u32 	%rd68, %r41;
	add.s64 	%rd69, %rd1, %rd68;
	ld.global.s8 	%rs73, [%rd69];
	abs.s16 	%rs74, %rs73;
	cvt.rn.f64.u16 	%fd125, %rs74;
	fma.rn.f64 	%fd126, %fd124, %fd125, %fd123;
	ld.global.f64 	%fd127, [%rd2+176];
	add.s32 	%r42, %r1, -22;
	cvt.u64.u32 	%rd70, %r42;
	add.s64 	%rd71, %rd1, %rd70;
	ld.global.s8 	%rs75, [%rd71];
	abs.s16 	%rs76, %rs75;
	cvt.rn.f64.u16 	%fd128, %rs76;
	fma.rn.f64 	%fd129, %fd127, %fd128, %fd126;
	ld.global.f64 	%fd130, [%rd2+184];
	add.s32 	%r43, %r1, -23;
	cvt.u64.u32 	%rd72, %r43;
	add.s64 	%rd73, %rd1, %rd72;
	ld.global.s8 	%rs77, [%rd73];
	abs.s16 	%rs78, %rs77;
	cvt.rn.f64.u16 	%fd131, %rs78;
	fma.rn.f64 	%fd132, %fd130, %fd131, %fd129;
	ld.global.f64 	%fd133, [%rd2+192];
	add.s32 	%r44, %r1, -24;
	cvt.u64.u32 	%rd74, %r44;
	add.s64 	%rd75, %rd1, %rd74;
	ld.global.s8 	%rs79, [%rd75];
	abs.s16 	%rs80, %rs79;
	cvt.rn.f64.u16 	%fd134, %rs80;
	fma.rn.f64 	%fd135, %fd133, %fd134, %fd132;
	ld.global.f64 	%fd136, [%rd2+200];
	add.s32 	%r45, %r1, -25;
	cvt.u64.u32 	%rd76, %r45;
	add.s64 	%rd77, %rd1, %rd76;
	ld.global.s8 	%rs81, [%rd77];
	abs.s16 	%rs82, %rs81;
	cvt.rn.f64.u16 	%fd137, %rs82;
	fma.rn.f64 	%fd138, %fd136, %fd137, %fd135;
	ld.global.f64 	%fd139, [%rd2+208];
	add.s32 	%r46, %r1, -26;
	cvt.u64.u32 	%rd78, %r46;
	add.s64 	%rd79, %rd1, %rd78;
	ld.global.s8 	%rs83, [%rd79];
	abs.s16 	%rs84, %rs83;
	cvt.rn.f64.u16 	%fd140, %rs84;
	fma.rn.f64 	%fd141, %fd139, %fd140, %fd138;
	ld.global.f64 	%fd142, [%rd2+216];
	add.s32 	%r47, %r1, -27;
	cvt.u64.u32 	%rd80, %r47;
	add.s64 	%rd81, %rd1, %rd80;
	ld.global.s8 	%rs85, [%rd81];
	abs.s16 	%rs86, %rs85;
	cvt.rn.f64.u16 	%fd143, %rs86;
	fma.rn.f64 	%fd144, %fd142, %fd143, %fd141;
	ld.global.f64 	%fd145, [%rd2+224];
	add.s32 	%r48, %r1, -28;
	cvt.u64.u32 	%rd82, %r48;
	add.s64 	%rd83, %rd1, %rd82;
	ld.global.s8 	%rs87, [%rd83];
	abs.s16 	%rs88, %rs87;
	cvt.rn.f64.u16 	%fd146, %rs88;
	fma.rn.f64 	%fd147, %fd145, %fd146, %fd144;
	ld.global.f64 	%fd148, [%rd2+232];
	add.s32 	%r49, %r1, -29;
	cvt.u64.u32 	%rd84, %r49;
	add.s64 	%rd85, %rd1, %rd84;
	ld.global.s8 	%rs89, [%rd85];
	abs.s16 	%rs90, %rs89;
	cvt.rn.f64.u16 	%fd149, %rs90;
	fma.rn.f64 	%fd150, %fd148, %fd149, %fd147;
	ld.global.f64 	%fd151, [%rd2+240];
	add.s32 	%r50, %r1, -30;
	cvt.u64.u32 	%rd86, %r50;
	add.s64 	%rd87, %rd1, %rd86;
	ld.global.s8 	%rs91, [%rd87];
	abs.s16 	%rs92, %rs91;
	cvt.rn.f64.u16 	%fd152, %rs92;
	fma.rn.f64 	%fd160, %fd151, %fd152, %fd150;
	bra.uni 	$L__BB0_13;

}


// ===== COMPILED SASS (sm_100) =====

	.target	sm_100

	.elftype	@"ET_EXEC"


//--------------------- .note.nv.tkinfo           --------------------------
	.section	.note.nv.tkinfo,"",@"SHT_NOTE"
	.sectionflags	@"SHF_NOTE_NV_TKINFO"
	.tkinfo
        /*0018*/ 	.word	0x00000002
        /*0030*/ 	.string	""
        /*0030*/ 	.string	"ptxas"
        /*0030*/ 	.string	"Cuda compilation tools, release 13.0, V13.0.88"
        /*0030*/ 	.string	"Build cuda_13.0.r13.0/compiler.36424714_0"
        /*0030*/ 	.string	"-arch sm_100 -m 64 "



//--------------------- .note.nv.cuinfo           --------------------------
	.section	.note.nv.cuinfo,"",@"SHT_NOTE"
	.sectionflags	@"SHF_NOTE_NV_CUINFO"
        /*0018*/ 	.short	0x0002
        /*001a*/ 	.short	0x0064
        /*001c*/ 	.short	0x0082
	.zero		2


//--------------------- .nv.info                  --------------------------
	.section	.nv.info,"",@"SHT_CUDA_INFO"
	.align	4


	//----- nvinfo : EIATTR_REGCOUNT
	.align		4
        /*0000*/ 	.byte	0x04, 0x2f
        /*0002*/ 	.short	(.L_1 - .L_0)
	.align		4
.L_0:
        /*0004*/ 	.word	index@(_Z7filterrPaS_Pd)
        /*0008*/ 	.word	0x00000020


	//----- nvinfo : EIATTR_FRAME_SIZE
	.align		4
.L_1:
        /*000c*/ 	.byte	0x04, 0x11
        /*000e*/ 	.short	(.L_3 - .L_2)
	.align		4
.L_2:
        /*0010*/ 	.word	index@(_Z7filterrPaS_Pd)
        /*0014*/ 	.word	0x00000000


	//----- nvinfo : EIATTR_MIN_STACK_SIZE
	.align		4
.L_3:
        /*0018*/ 	.byte	0x04, 0x12
        /*001a*/ 	.short	(.L_5 - .L_4)
	.align		4
.L_4:
        /*001c*/ 	.word	index@(_Z7filterrPaS_Pd)
        /*0020*/ 	.word	0x00000000
.L_5:


//--------------------- .nv.compat                --------------------------
	.section	.nv.compat,"",@"SHT_CUDA_COMPAT_INFO"
	.align	4
        /*0000*/ 	.byte	0x02, 0x09, 0x00, 0x00, 0x02, 0x02, 0x01, 0x00, 0x02, 0x05, 0x05, 0x00, 0x03, 0x07, 0x01, 0x01
        /*0010*/ 	.byte	0x02, 0x03, 0x00, 0x00, 0x02, 0x06, 0x01, 0x00, 0x04, 0x0b, 0x08, 0x00, 0x01, 0x00, 0x00, 0x00
        /*0020*/ 	.byte	0x00, 0x00, 0x00, 0x00


//--------------------- .nv.info._Z7filterrPaS_Pd --------------------------
	.section	.nv.info._Z7filterrPaS_Pd,"",@"SHT_CUDA_INFO"
	.sectionflags	@""
	.align	4


	//----- nvinfo : EIATTR_CUDA_API_VERSION
	.align		4
        /*0000*/ 	.byte	0x04, 0x37
        /*0002*/ 	.short	(.L_7 - .L_6)
.L_6:
        /*0004*/ 	.word	0x00000082


	//----- nvinfo : EIATTR_KPARAM_INFO
	.align		4
.L_7:
        /*0008*/ 	.byte	0x04, 0x17
        /*000a*/ 	.short	(.L_9 - .L_8)
.L_8:
        /*000c*/ 	.word	0x00000000
        /*0010*/ 	.short	0x0002
        /*0012*/ 	.short	0x0010
        /*0014*/ 	.byte	0x00, 0xf5, 0x21, 0x00


	//----- nvinfo : EIATTR_KPARAM_INFO
	.align		4
.L_9:
        /*0018*/ 	.byte	0x04, 0x17
        /*001a*/ 	.short	(.L_11 - .L_10)
.L_10:
        /*001c*/ 	.word	0x00000000
        /*0020*/ 	.short	0x0001
        /*0022*/ 	.short	0x0008
        /*0024*/ 	.byte	0x00, 0xf5, 0x21, 0x00


	//----- nvinfo : EIATTR_KPARAM_INFO
	.align		4
.L_11:
        /*0028*/ 	.byte	0x04, 0x17
        /*002a*/ 	.short	(.L_13 - .L_12)
.L_12:
        /*002c*/ 	.word	0x00000000
        /*0030*/ 	.short	0x0000
        /*0032*/ 	.short	0x0000
        /*0034*/ 	.byte	0x00, 0xf5, 0x21, 0x00


	//----- nvinfo : EIATTR_SPARSE_MMA_MASK
	.align		4
.L_13:
        /*0038*/ 	.byte	0x03, 0x50
        /*003a*/ 	.short	0x0000


	//----- nvinfo : EIATTR_MAXREG_COUNT
	.align		4
        /*003c*/ 	.byte	0x03, 0x1b
        /*003e*/ 	.short	0x00ff


	//----- nvinfo : EIATTR_MERCURY_ISA_VERSION
	.align		4
        /*0040*/ 	.byte	0x03, 0x5f
        /*0042*/ 	.short	0x0101


	//----- nvinfo : EIATTR_VRC_CTA_INIT_COUNT
	.align		4
        /*0044*/ 	.byte	0x02, 0x4a
	.zero		1
	.zero		1


	//----- nvinfo : EIATTR_EXIT_INSTR_OFFSETS
	.align		4
        /*0048*/ 	.byte	0x04, 0x1c
        /*004a*/ 	.short	(.L_15 - .L_14)


	//   ....[0]....
.L_14:
        /*004c*/ 	.word	0x00001ee0


	//----- nvinfo : EIATTR_CRS_STACK_SIZE
	.align		4
.L_15:
        /*0050*/ 	.byte	0x04, 0x1e
        /*0052*/ 	.short	(.L_17 - .L_16)
.L_16:
        /*0054*/ 	.word	0x00000000


	//----- nvinfo : EIATTR_CBANK_PARAM_SIZE
	.align		4
.L_17:
        /*0058*/ 	.byte	0x03, 0x19
        /*005a*/ 	.short	0x0018


	//----- nvinfo : EIATTR_PARAM_CBANK
	.align		4
        /*005c*/ 	.byte	0x04, 0x0a
        /*005e*/ 	.short	(.L_19 - .L_18)
	.align		4
.L_18:
        /*0060*/ 	.word	index@(.nv.constant0._Z7filterrPaS_Pd)
        /*0064*/ 	.short	0x0380
        /*0066*/ 	.short	0x0018


	//----- nvinfo : EIATTR_SW_WAR
	.align		4
.L_19:
        /*0068*/ 	.byte	0x04, 0x36
        /*006a*/ 	.short	(.L_21 - .L_20)
.L_20:
        /*006c*/ 	.word	0x00000008
.L_21:


//--------------------- .nv.callgraph             --------------------------
	.section	.nv.callgraph,"",@"SHT_CUDA_CALLGRAPH"
	.align	4
	.sectionentsize	8
	.align		4
        /*0000*/ 	.word	0x00000000
	.align		4
        /*0004*/ 	.word	0xffffffff
	.align		4
        /*0008*/ 	.word	0x00000000
	.align		4
        /*000c*/ 	.word	0xfffffffe
	.align		4
        /*0010*/ 	.word	0x00000000
	.align		4
        /*0014*/ 	.word	0xfffffffd
	.align		4
        /*0018*/ 	.word	0x00000000
	.align		4
        /*001c*/ 	.word	0xfffffffc


//--------------------- .text._Z7filterrPaS_Pd    --------------------------
	.section	.text._Z7filterrPaS_Pd,"ax",@progbits
	.align	128
        .global         _Z7filterrPaS_Pd
        .type           _Z7filterrPaS_Pd,@function
        .size           _Z7filterrPaS_Pd,(.L_x_9 - _Z7filterrPaS_Pd)
        .other          _Z7filterrPaS_Pd,@"STO_CUDA_ENTRY STV_DEFAULT"
_Z7filterrPaS_Pd:
.text._Z7filterrPaS_Pd:
[----:B------:R-:W-:Y:S01]  /*0000*/  LDC R1, c[0x0][0x37c] ;  /* 0x0000df00ff017b82 */ /* 0x000fe20000000800 */
[----:B------:R-:W0:Y:S07]  /*0010*/  S2R R0, SR_TID.X ;  /* 0x0000000000007919 */ /* 0x000e2e0000002100 */
[----:B------:R-:W0:Y:S01]  /*0020*/  S2UR UR4, SR_CTAID.X ;  /* 0x00000000000479c3 */ /* 0x000e220000002500 */
[----:B------:R-:W1:Y:S01]  /*0030*/  LDCU.64 UR6, c[0x0][0x358] ;  /* 0x00006b00ff0677ac */ /* 0x000e620008000a00 */
[----:B------:R-:W-:Y:S06]  /*0040*/  BSSY.RECONVERGENT B0, `(.L_x_0) ;  /* 0x00001e4000007945 */ /* 0x000fec0003800200 */
[----:B------:R-:W0:Y:S02]  /*0050*/  LDC R3, c[0x0][0x360] ;  /* 0x0000d800ff037b82 */ /* 0x000e240000000800 */
[----:B0-----:R-:W-:-:S05]  /*0060*/  IMAD R0, R3, UR4, R0 ;  /* 0x0000000403007c24 */ /* 0x001fca000f8e0200 */
[----:B------:R-:W-:-:S13]  /*0070*/  ISETP.GT.AND P0, PT, R0, 0x1e, PT ;  /* 0x0000001e0000780c */ /* 0x000fda0003f04270 */
[----:B-1----:R-:W-:Y:S05]  /*0080*/  @!P0 BRA `(.L_x_1) ;  /* 0x0000001000e08947 */ /* 0x002fea0003800000 */
[----:B------:R-:W0:Y:S01]  /*0090*/  LDCU.64 UR4, c[0x0][0x380] ;  /* 0x00007000ff0477ac */ /* 0x000e220008000a00 */
[C---:B------:R-:W-:Y:S01]  /*00a0*/  VIADD R8, R0.reuse, 0xffffffff ;  /* 0xffffffff00087836 */ /* 0x040fe20000000000 */
[----:B------:R-:W1:Y:S01]  /*00b0*/  LDC.64 R26, c[0x0][0x390] ;  /* 0x0000e400ff1a7b82 */ /* 0x000e620000000a00 */
[----:B0-----:R-:W-:-:S05]  /*00c0*/  IADD3 R2, P0, PT, R0, UR4, RZ ;  /* 0x0000000400027c10 */ /* 0x001fca000ff1e0ff */
[----:B------:R-:W-:Y:S01]  /*00d0*/  IMAD.X R3, RZ, RZ, UR5, P0 ;  /* 0x00000005ff037e24 */ /* 0x000fe200080e06ff */
[----:B------:R-:W-:Y:S01]  /*00e0*/  IADD3 R8, P0, PT, R8, UR4, RZ ;  /* 0x0000000408087c10 */ /* 0x000fe2000ff1e0ff */
[C---:B------:R-:W-:Y:S01]  /*00f0*/  VIADD R10, R0.reuse, 0xfffffffe ;  /* 0xfffffffe000a7836 */ /* 0x040fe20000000000 */
[----:B-1----:R-:W2:Y:S04]  /*0100*/  LDG.E.64 R20, desc[UR6][R26.64] ;  /* 0x000000061a147981 */ /* 0x002ea8000c1e1b00 */
[----:B------:R-:W3:Y:S01]  /*0110*/  LDG.E.S8 R5, desc[UR6][R2.64] ;  /* 0x0000000602057981 */ /* 0x000ee2000c1e1300 */
[----:B------:R-:W-:Y:S02]  /*0120*/  IMAD.X R9, RZ, RZ, UR5, P0 ;  /* 0x00000005ff097e24 */ /* 0x000fe400080e06ff */
[----:B------:R-:W-:Y:S01]  /*0130*/  VIADD R14, R0, 0xfffffffd ;  /* 0xfffffffd000e7836 */ /* 0x000fe20000000000 */
[----:B------:R-:W4:Y:S04]  /*0140*/  LDG.E.64 R12, desc[UR6][R26.64+0x8] ;  /* 0x000008061a0c7981 */ /* 0x000f28000c1e1b00 */
[----:B------:R-:W5:Y:S01]  /*0150*/  LDG.E.S8 R4, desc[UR6][R8.64] ;  /* 0x0000000608047981 */ /* 0x000f62000c1e1300 */
[----:B------:R-:W-:-:S03]  /*0160*/  IADD3 R10, P0, PT, R10, UR4, RZ ;  /* 0x000000040a0a7c10 */ /* 0x000fc6000ff1e0ff */
[----:B------:R-:W4:Y:S02]  /*0170*/  LDG.E.64 R6, desc[UR6][R26.64+0x10] ;  /* 0x000010061a067981 */ /* 0x000f24000c1e1b00 */
[----:B------:R-:W-:Y:S02]  /*0180*/  IMAD.X R11, RZ, RZ, UR5, P0 ;  /* 0x00000005ff0b7e24 */ /* 0x000fe400080e06ff */
[----:B------:R-:W4:Y:S04]  /*0190*/  LDG.E.64 R24, desc[UR6][R26.64+0x18] ;  /* 0x000018061a187981 */ /* 0x000f28000c1e1b00 */
[----:B------:R-:W2:Y:S01]  /*01a0*/  LDG.E.S8 R11, desc[UR6][R10.64] ;  /* 0x000000060a0b7981 */ /* 0x000ea2000c1e1300 */
[----:B------:R-:W-:Y:S01]  /*01b0*/  IADD3 R14, P0, PT, R14, UR4, RZ ;  /* 0x000000040e0e7c10 */ /* 0x000fe2000ff1e0ff */
[----:B------:R-:W-:-:S02]  /*01c0*/  VIADD R18, R0, 0xfffffffc ;  /* 0xfffffffc00127836 */ /* 0x000fc40000000000 */
[----:B------:R-:W4:Y:S02]  /*01d0*/  LDG.E.64 R16, desc[UR6][R26.64+0x20] ;  /* 0x000020061a107981 */ /* 0x000f24000c1e1b00 */
[----:B------:R-:W-:Y:S02]  /*01e0*/  IMAD.X R15, RZ, RZ, UR5, P0 ;  /* 0x00000005ff0f7e24 */ /* 0x000fe400080e06ff */
[----:B------:R-:W-:Y:S01]  /*01f0*/  VIADD R28, R0, 0xfffffffb ;  /* 0xfffffffb001c7836 */ /* 0x000fe20000000000 */
[----:B------:R-:W4:Y:S04]  /*0200*/  LDG.E.64 R8, desc[UR6][R26.64+0x28] ;  /* 0x000028061a087981 */ /* 0x000f28000c1e1b00 */
[----:B------:R0:W4:Y:S01]  /*0210*/  LDG.E.S8 R2, desc[UR6][R14.64] ;  /* 0x000000060e027981 */ /* 0x000122000c1e1300 */
[----:B------:R-:W-:-:S05]  /*0220*/  IADD3 R18, P0, PT, R18, UR4, RZ ;  /* 0x0000000412127c10 */ /* 0x000fca000ff1e0ff */
[----:B------:R-:W-:-:S05]  /*0230*/  IMAD.X R19, RZ, RZ, UR5, P0 ;  /* 0x00000005ff137e24 */ /* 0x000fca00080e06ff */
[----:B------:R-:W4:Y:S01]  /*0240*/  LDG.E.S8 R3, desc[UR6][R18.64] ;  /* 0x0000000612037981 */ /* 0x000f22000c1e1300 */
[----:B------:R-:W-:-:S05]  /*0250*/  IADD3 R28, P0, PT, R28, UR4, RZ ;  /* 0x000000041c1c7c10 */ /* 0x000fca000ff1e0ff */
[----:B------:R-:W-:-:S05]  /*0260*/  IMAD.X R29, RZ, RZ, UR5, P0 ;  /* 0x00000005ff1d7e24 */ /* 0x000fca00080e06ff */
[----:B------:R1:W4:Y:S01]  /*0270*/  LDG.E.S8 R10, desc[UR6][R28.64] ;  /* 0x000000061c0a7981 */ /* 0x000322000c1e1300 */
[----:B------:R-:W-:-:S05]  /*0280*/  VIADD R22, R0, 0xfffffffa ;  /* 0xfffffffa00167836 */ /* 0x000fca0000000000 */
[----:B------:R-:W-:-:S05]  /*0290*/  IADD3 R22, P0, PT, R22, UR4, RZ ;  /* 0x0000000416167c10 */ /* 0x000fca000ff1e0ff */
[----:B------:R-:W-:Y:S02]  /*02a0*/  IMAD.X R23, RZ, RZ, UR5, P0 ;  /* 0x00000005ff177e24 */ /* 0x000fe400080e06ff */
[----:B0-----:R-:W-:-:S04]  /*02b0*/  VIADD R14, R0, 0xfffffff9 ;  /* 0xfffffff9000e7836 */ /* 0x001fc80000000000 */
[----:B------:R0:W4:Y:S01]  /*02c0*/  LDG.E.S8 R23, desc[UR6][R22.64] ;  /* 0x0000000616177981 */ /* 0x000122000c1e1300 */
[----:B------:R-:W-:Y:S01]  /*02d0*/  IADD3 R14, P0, PT, R14, UR4, RZ ;  /* 0x000000040e0e7c10 */ /* 0x000fe2000ff1e0ff */
[----:B-1----:R-:W-:Y:S01]  /*02e0*/  VIADD R28, R0, 0xfffffff8 ;  /* 0xfffffff8001c7836 */ /* 0x002fe20000000000 */
[----:B---3--:R-:W-:-:S04]  /*02f0*/  PRMT R5, R5, 0x9910, RZ ;  /* 0x0000991005057816 */ /* 0x008fc800000000ff */
[----:B------:R-:W-:Y:S02]  /*0300*/  IABS R5, R5 ;  /* 0x0000000500057213 */ /* 0x000fe40000000000 */
[----:B-----5:R-:W-:Y:S02]  /*0310*/  PRMT R15, R4, 0x9910, RZ ;  /* 0x00009910040f7816 */ /* 0x020fe400000000ff */
[----:B------:R-:W-:Y:S02]  /*0320*/  PRMT R4, R5, 0x7710, RZ ;  /* 0x0000771005047816 */ /* 0x000fe400000000ff */
[----:B------:R-:W-:-:S04]  /*0330*/  IABS R18, R15 ;  /* 0x0000000f00127213 */ /* 0x000fc80000000000 */
[----:B------:R-:W1:Y:S01]  /*0340*/  I2F.F64.U16 R4, R4 ;  /* 0x0000000400047312 */ /* 0x000e620000101800 */
[----:B------:R-:W-:Y:S01]  /*0350*/  PRMT R18, R18, 0x7710, RZ ;  /* 0x0000771012127816 */ /* 0x000fe200000000ff */
[----:B------:R-:W-:Y:S01]  /*0360*/  IMAD.X R15, RZ, RZ, UR5, P0 ;  /* 0x00000005ff0f7e24 */ /* 0x000fe200080e06ff */
[----:B--2---:R-:W-:-:S05]  /*0370*/  PRMT R11, R11, 0x9910, RZ ;  /* 0x000099100b0b7816 */ /* 0x004fca00000000ff */
[----:B------:R-:W4:Y:S01]  /*0380*/  I2F.F64.U16 R18, R18 ;  /* 0x0000001200127312 */ /* 0x000f220000101800 */
[----:B------:R-:W2:Y:S01]  /*0390*/  LDG.E.S8 R15, desc[UR6][R14.64] ;  /* 0x000000060e0f7981 */ /* 0x000ea2000c1e1300 */
[----:B------:R-:W-:Y:S01]  /*03a0*/  IABS R11, R11 ;  /* 0x0000000b000b7213 */ /* 0x000fe20000000000 */
[----:B-1----:R-:W-:-:S03]  /*03b0*/  DFMA R4, R20, R4, RZ ;  /* 0x000000041404722b */ /* 0x002fc600000000ff */
[----:B------:R-:W-:Y:S02]  /*03c0*/  PRMT R11, R11, 0x7710, RZ ;  /* 0x000077100b0b7816 */ /* 0x000fe400000000ff */
[----:B------:R-:W-:-:S03]  /*03d0*/  IADD3 R28, P0, PT, R28, UR4, RZ ;  /* 0x000000041c1c7c10 */ /* 0x000fc6000ff1e0ff */
[----:B----4-:R-:W-:Y:S01]  /*03e0*/  DFMA R12, R12, R18, R4 ;  /* 0x000000120c0c722b */ /* 0x010fe20000000004 */
[----:B------:R-:W1:Y:S01]  /*03f0*/  I2F.F64.U16 R18, R11 ;  /* 0x0000000b00127312 */ /* 0x000e620000101800 */
[----:B------:R-:W3:Y:S01]  /*0400*/  LDG.E.64 R4, desc[UR6][R26.64+0x30] ;  /* 0x000030061a047981 */ /* 0x000ee2000c1e1b00 */
[----:B------:R-:W-:Y:S01]  /*0410*/  IMAD.X R29, RZ, RZ, UR5, P0 ;  /* 0x00000005ff1d7e24 */ /* 0x000fe200080e06ff */
[----:B------:R-:W-:-:S04]  /*0420*/  PRMT R2, R2, 0x9910, RZ ;  /* 0x0000991002027816 */ /* 0x000fc800000000ff */
[----:B------:R4:W5:Y:S01]  /*0430*/  LDG.E.S8 R14, desc[UR6][R28.64] ;  /* 0x000000061c0e7981 */ /* 0x000962000c1e1300 */
[----:B------:R-:W-:Y:S01]  /*0440*/  IABS R2, R2 ;  /* 0x0000000200027213 */ /* 0x000fe20000000000 */
[----:B------:R-:W-:Y:S01]  /*0450*/  VIADD R20, R0, 0xfffffff7 ;  /* 0xfffffff700147836 */ /* 0x000fe20000000000 */
[----:B-1----:R-:W-:Y:S01]  /*0460*/  DFMA R6, R6, R18, R12 ;  /* 0x000000120606722b */ /* 0x002fe2000000000c */
[----:B------:R-:W5:Y:S01]  /*0470*/  LDG.E.64 R12, desc[UR6][R26.64+0x38] ;  /* 0x000038061a0c7981 */ /* 0x000f62000c1e1b00 */
[----:B------:R-:W-:Y:S02]  /*0480*/  PRMT R11, R2, 0x7710, RZ ;  /* 0x00007710020b7816 */ /* 0x000fe400000000ff */
[----:B------:R-:W-:Y:S02]  /*0490*/  IADD3 R20, P0, PT, R20, UR4, RZ ;  /* 0x0000000414147c10 */ /* 0x000fe4000ff1e0ff */
[----:B------:R-:W1:Y:S03]  /*04a0*/  I2F.F64.U16 R18, R11 ;  /* 0x0000000b00127312 */ /* 0x000e660000101800 */
[----:B------:R-:W-:-:S05]  /*04b0*/  IMAD.X R21, RZ, RZ, UR5, P0 ;  /* 0x00000005ff157e24 */ /* 0x000fca00080e06ff */
[----:B------:R4:W5:Y:S01]  /*04c0*/  LDG.E.S8 R2, desc[UR6][R20.64] ;  /* 0x0000000614027981 */ /* 0x000962000c1e1300 */
[----:B-1----:R-:W-:Y:S01]  /*04d0*/  DFMA R24, R24, R18, R6 ;  /* 0x000000121818722b */ /* 0x002fe20000000006 */
[----:B------:R-:W-:Y:S02]  /*04e0*/  VIADD R18, R0, 0xfffffff6 ;  /* 0xfffffff600127836 */ /* 0x000fe40000000000 */
[----:B------:R-:W5:Y:S03]  /*04f0*/  LDG.E.64 R6, desc[UR6][R26.64+0x40] ;  /* 0x000040061a067981 */ /* 0x000f66000c1e1b00 */
[----:B------:R-:W-:-:S05]  /*0500*/  IADD3 R18, P0, PT, R18, UR4, RZ ;  /* 0x0000000412127c10 */ /* 0x000fca000ff1e0ff */
[----:B------:R-:W-:Y:S01]  /*0510*/  IMAD.X R19, RZ, RZ, UR5, P0 ;  /* 0x00000005ff137e24 */ /* 0x000fe200080e06ff */
[----:B0-----:R-:W-:-:S04]  /*0520*/  PRMT R22, R3, 0x9910, RZ ;  /* 0x0000991003167816 */ /* 0x001fc800000000ff */
[----:B------:R-:W5:Y:S04]  /*0530*/  LDG.E.S8 R3, desc[UR6][R18.64] ;  /* 0x0000000612037981 */ /* 0x000f68000c1e1300 */
[----:B------:R-:W5:Y:S01]  /*0540*/  LDG.E.64 R18, desc[UR6][R26.64+0x48] ;  /* 0x000048061a127981 */ /* 0x000f62000c1e1b00 */
[----:B------:R-:W-:-:S04]  /*0550*/  IABS R11, R22 ;  /* 0x00000016000b7213 */ /* 0x000fc80000000000 */
[----:B------:R-:W-:Y:S01]  /*0560*/  PRMT R11, R11, 0x7710, RZ ;  /* 0x000077100b0b7816 */ /* 0x000fe200000000ff */
[----:B----4-:R-:W-:-:S03]  /*0570*/  VIADD R28, R0, 0xfffffff5 ;  /* 0xfffffff5001c7836 */ /* 0x010fc60000000000 */
[----:B------:R-:W0:Y:S02]  /*0580*/  I2F.F64.U16 R20, R11 ;  /* 0x0000000b00147312 */ /* 0x000e240000101800 */
[----:B------:R-:W-:-:S05]  /*0590*/  IADD3 R28, P0, PT, R28, UR4, RZ ;  /* 0x000000041c1c7c10 */ /* 0x000fca000ff1e0ff */
[----:B------:R-:W-:-:S05]  /*05a0*/  IMAD.X R29, RZ, RZ, UR5, P0 ;  /* 0x00000005ff1d7e24 */ /* 0x000fca00080e06ff */
[----:B------:R1:W4:Y:S01]  /*05b0*/  LDG.E.S8 R22, desc[UR6][R28.64] ;  /* 0x000000061c167981 */ /* 0x000322000c1e1300 */
[----:B0-----:R-:W-:-:S03]  /*05c0*/  DFMA R20, R16, R20, R24 ;  /* 0x000000141014722b */ /* 0x001fc60000000018 */
[----:B------:R-:W4:Y:S04]  /*05d0*/  LDG.E.64 R16, desc[UR6][R26.64+0x50] ;  /* 0x000050061a107981 */ /* 0x000f28000c1e1b00 */
[----:B------:R-:W4:Y:S01]  /*05e0*/  LDG.E.64 R24, desc[UR6][R26.64+0x58] ;  /* 0x000058061a187981 */ /* 0x000f22000c1e1b00 */
[----:B------:R-:W-:-:S04]  /*05f0*/  PRMT R10, R10, 0x9910, RZ ;  /* 0x000099100a0a7816 */ /* 0x000fc800000000ff */
[----:B------:R-:W-:-:S04]  /*0600*/  IABS R10, R10 ;  /* 0x0000000a000a7213 */ /* 0x000fc80000000000 */
[----:B------:R-:W-:-:S06]  /*0610*/  PRMT R10, R10, 0x7710, RZ ;  /* 0x000077100a0a7816 */ /* 0x000fcc00000000ff */
[----:B------:R-:W0:Y:S01]  /*0620*/  I2F.F64.U16 R10, R10 ;  /* 0x0000000a000a7312 */ /* 0x000e220000101800 */
[----:B------:R-:W-:Y:S01]  /*0630*/  PRMT R23, R23, 0x9910, RZ ;  /* 0x0000991017177816 */ /* 0x000fe200000000ff */
[----:B0-----:R-:W-:Y:S01]  /*0640*/  DFMA R8, R8, R10, R20 ;  /* 0x0000000a0808722b */ /* 0x001fe20000000014 */
[----:B------:R-:W-:Y:S02]  /*0650*/  VIADD R20, R0, 0xfffffff4 ;  /* 0xfffffff400147836 */ /* 0x000fe40000000000 */
[----:B------:R-:W-:-:S03]  /*0660*/  IABS R11, R23 ;  /* 0x00000017000b7213 */ /* 0x000fc60000000000 */
[----:B------:R-:W-:Y:S02]  /*0670*/  IADD3 R20, P0, PT, R20, UR4, RZ ;  /* 0x0000000414147c10 */ /* 0x000fe4000ff1e0ff */
[----:B------:R-:W-:-:S03]  /*0680*/  PRMT R11, R11, 0x7710, RZ ;  /* 0x000077100b0b7816 */ /* 0x000fc600000000ff */
[----:B------:R-:W-:-:S03]  /*0690*/  IMAD.X R21, RZ, RZ, UR5, P0 ;  /* 0x00000005ff157e24 */ /* 0x000fc600080e06ff */
[----:B------:R-:W3:Y:S02]  /*06a0*/  I2F.F64.U16 R10, R11 ;  /* 0x0000000b000a7312 */ /* 0x000ee40000101800 */
[----:B------:R0:W4:Y:S01]  /*06b0*/  LDG.E.S8 R20, desc[UR6][R20.64] ;  /* 0x0000000614147981 */ /* 0x000122000c1e1300 */
[----:B-1----:R-:W-:-:S05]  /*06c0*/  VIADD R28, R0, 0xfffffff3 ;  /* 0xfffffff3001c7836 */ /* 0x002fca0000000000 */
[----:B------:R-:W-:-:S05]  /*06d0*/  IADD3 R28, P0, PT, R28, UR4, RZ ;  /* 0x000000041c1c7c10 */ /* 0x000fca000ff1e0ff */
[----:B------:R-:W-:Y:S01]  /*06e0*/  IMAD.X R29, RZ, RZ, UR5, P0 ;  /* 0x00000005ff1d7e24 */ /* 0x000fe200080e06ff */
[----:B--2---:R-:W-:-:S04]  /*06f0*/  PRMT R15, R15, 0x9910, RZ ;  /* 0x000099100f0f7816 */ /* 0x004fc800000000ff */
[----:B------:R-:W-:-:S04]  /*0700*/  IABS R15, R15 ;  /* 0x0000000f000f7213 */ /* 0x000fc80000000000 */
[----:B------:R-:W-:Y:S01]  /*0710*/  PRMT R15, R15, 0x7710, RZ ;  /* 0x000077100f0f7816 */ /* 0x000fe200000000ff */
[----:B---3--:R-:W-:-:S03]  /*0720*/  DFMA R8, R4, R10, R8 ;  /* 0x0000000a0408722b */ /* 0x008fc60000000008 */
[----:B------:R-:W1:Y:S01]  /*0730*/  I2F.F64.U16 R4, R15 ;  /* 0x0000000f00047312 */ /* 0x000e620000101800 */
[----:B-----5:R-:W-:-:S04]  /*0740*/  PRMT R14, R14, 0x9910, RZ ;  /* 0x000099100e0e7816 */ /* 0x020fc800000000ff */
[----:B------:R-:W-:Y:S01]  /*0750*/  IABS R10, R14 ;  /* 0x0000000e000a7213 */ /* 0x000fe20000000000 */
[----:B------:R-:W-:Y:S01]  /*0760*/  VIADD R14, R0, 0xfffffff2 ;  /* 0xfffffff2000e7836 */ /* 0x000fe20000000000 */
[----:B-1----:R-:W-:Y:S01]  /*0770*/  DFMA R12, R12, R4, R8 ;  /* 0x000000040c0c722b */ /* 0x002fe20000000008 */
[----:B------:R-:W2:Y:S03]  /*0780*/  LDG.E.64 R8, desc[UR6][R26.64+0x60] ;  /* 0x000060061a087981 */ /* 0x000ea6000c1e1b00 */
[----:B------:R-:W-:Y:S01]  /*0790*/  IADD3 R14, P0, PT, R14, UR4, RZ ;  /* 0x000000040e0e7c10 */ /* 0x000fe2000ff1e0ff */
[----:B------:R1:W3:Y:S01]  /*07a0*/  LDG.E.S8 R4, desc[UR6][R28.64] ;  /* 0x000000061c047981 */ /* 0x0002e2000c1e1300 */
[----:B------:R-:W-:-:S03]  /*07b0*/  PRMT R10, R10, 0x7710, RZ ;  /* 0x000077100a0a7816 */ /* 0x000fc600000000ff */
[----:B------:R-:W-:-:S03]  /*07c0*/  IMAD.X R15, RZ, RZ, UR5, P0 ;  /* 0x00000005ff0f7e24 */ /* 0x000fc600080e06ff */
[----:B------:R-:W5:Y:S02]  /*07d0*/  I2F.F64.U16 R10, R10 ;  /* 0x0000000a000a7312 */ /* 0x000f640000101800 */
[----:B------:R-:W3:Y:S01]  /*07e0*/  LDG.E.S8 R5, desc[UR6][R14.64] ;  /* 0x000000060e057981 */ /* 0x000ee2000c1e1300 */
[----:B0-----:R-:W-:Y:S01]  /*07f0*/  PRMT R21, R2, 0x9910, RZ ;  /* 0x0000991002157816 */ /* 0x001fe200000000ff */
[----:B------:R-:W-:-:S03]  /*0800*/  VIADD R2, R0, 0xfffffff1 ;  /* 0xfffffff100027836 */ /* 0x000fc60000000000 */
[----:B------:R-:W-:Y:S02]  /*0810*/  IABS R21, R21 ;  /* 0x0000001500157213 */ /* 0x000fe40000000000 */
[----:B-1----:R-:W-:Y:S02]  /*0820*/  IADD3 R28, P0, PT, R2, UR4, RZ ;  /* 0x00000004021c7c10 */ /* 0x002fe4000ff1e0ff */
[----:B------:R-:W-:Y:S01]  /*0830*/  PRMT R21, R21, 0x7710, RZ ;  /* 0x0000771015157816 */ /* 0x000fe200000000ff */
[----:B------:R-:W3:Y:S02]  /*0840*/  LDG.E.64 R14, desc[UR6][R26.64+0x70] ;  /* 0x000070061a0e7981 */ /* 0x000ee4000c1e1b00 */
[----:B------:R-:W-:Y:S01]  /*0850*/  IMAD.X R29, RZ, RZ, UR5, P0 ;  /* 0x00000005ff1d7e24 */ /* 0x000fe200080e06ff */
[----:B-----5:R-:W-:Y:S01]  /*0860*/  DFMA R6, R6, R10, R12 ;  /* 0x0000000a0606722b */ /* 0x020fe2000000000c */
[----:B------:R-:W0:Y:S01]  /*0870*/  I2F.F64.U16 R12, R21 ;  /* 0x00000015000c7312 */ /* 0x000e220000101800 */
[----:B------:R-:W5:Y:S04]  /*0880*/  LDG.E.64 R10, desc[UR6][R26.64+0x68] ;  /* 0x000068061a0a7981 */ /* 0x000f68000c1e1b00 */
[----:B------:R1:W5:Y:S01]  /*0890*/  LDG.E.S8 R2, desc[UR6][R28.64] ;  /* 0x000000061c027981 */ /* 0x000362000c1e1300 */
[----:B------:R-:W-:Y:S01]  /*08a0*/  PRMT R23, R3, 0x9910, RZ ;  /* 0x0000991003177816 */ /* 0x000fe200000000ff */
[----:B------:R-:W-:Y:S01]  /*08b0*/  VIADD R3, R0, 0xfffffff0 ;  /* 0xfffffff000037836 */ /* 0x000fe20000000000 */
[----:B0-----:R-:W-:-:S04]  /*08c0*/  DFMA R18, R18, R12, R6 ;  /* 0x0000000c1212722b */ /* 0x001fc80000000006 */
[----:B------:R-:W-:-:S05]  /*08d0*/  IADD3 R12, P0, PT, R3, UR4, RZ ;  /* 0x00000004030c7c10 */ /* 0x000fca000ff1e0ff */
[----:B------:R-:W-:Y:S01]  /*08e0*/  IMAD.X R13, RZ, RZ, UR5, P0 ;  /* 0x00000005ff0d7e24 */ /* 0x000fe200080e06ff */
[----:B------:R-:W-:-:S04]  /*08f0*/  IABS R6, R23 ;  /* 0x0000001700067213 */ /* 0x000fc80000000000 */
[----:B------:R-:W5:Y:S01]  /*0900*/  LDG.E.S8 R3, desc[UR6][R12.64] ;  /* 0x000000060c037981 */ /* 0x000f62000c1e1300 */
[----:B------:R-:W-:Y:S01]  /*0910*/  PRMT R6, R6, 0x7710, RZ ;  /* 0x0000771006067816 */ /* 0x000fe200000000ff */
[----:B-1----:R-:W-:Y:S02]  /*0920*/  VIADD R28, R0, 0xffffffef ;  /* 0xffffffef001c7836 */ /* 0x002fe40000000000 */
[----:B------:R-:W5:Y:S03]  /*0930*/  LDG.E.64 R12, desc[UR6][R26.64+0x78] ;  /* 0x000078061a0c7981 */ /* 0x000f66000c1e1b00 */
[----:B------:R-:W0:Y:S01]  /*0940*/  I2F.F64.U16 R6, R6 ;  /* 0x0000000600067312 */ /* 0x000e220000101800 */
[----:B------:R-:W-:-:S05]  /*0950*/  IADD3 R28, P0, PT, R28, UR4, RZ ;  /* 0x000000041c1c7c10 */ /* 0x000fca000ff1e0ff */
[----:B------:R-:W-:Y:S01]  /*0960*/  IMAD.X R29, RZ, RZ, UR5, P0 ;  /* 0x00000005ff1d7e24 */ /* 0x000fe200080e06ff */
[----:B----4-:R-:W-:-:S04]  /*0970*/  PRMT R22, R22, 0x9910, RZ ;  /* 0x0000991016167816 */ /* 0x010fc800000000ff */
[----:B------:R1:W4:Y:S01]  /*0980*/  LDG.E.S8 R21, desc[UR6][R28.64] ;  /* 0x000000061c157981 */ /* 0x000322000c1e1300 */
[----:B0-----:R-:W-:-:S03]  /*0990*/  DFMA R16, R16, R6, R18 ;  /* 0x000000061010722b */ /* 0x001fc60000000012 */
[----:B------:R-:W4:Y:S01]  /*09a0*/  LDG.E.64 R18, desc[UR6][R26.64+0x80] ;  /* 0x000080061a127981 */ /* 0x000f22000c1e1b00 */
[----:B------:R-:W-:-:S04]  /*09b0*/  IABS R22, R22 ;  /* 0x0000001600167213 */ /* 0x000fc80000000000 */
[----:B------:R-:W-:-:S06]  /*09c0*/  PRMT R6, R22, 0x7710, RZ ;  /* 0x0000771016067816 */ /* 0x000fcc00000000ff */
[----:B------:R-:W0:Y:S02]  /*09d0*/  I2F.F64.U16 R6, R6 ;  /* 0x0000000600067312 */ /* 0x000e240000101800 */
[----:B0-----:R-:W-:Y:S01]  /*09e0*/  DFMA R24, R24, R6, R16 ;  /* 0x000000061818722b */ /* 0x001fe20000000010 */
[----:B------:R-:W4:Y:S01]  /*09f0*/  LDG.E.64 R16, desc[UR6][R26.64+0x88] ;  /* 0x000088061a107981 */ /* 0x000f22000c1e1b00 */
[----:B------:R-:W-:-:S04]  /*0a00*/  PRMT R20, R20, 0x9910, RZ ;  /* 0x0000991014147816 */ /* 0x000fc800000000ff */
[----:B------:R-:W-:-:S04]  /*0a10*/  IABS R7, R20 ;  /* 0x0000001400077213 */ /* 0x000fc80000000000 */
[----:B------:R-:W-:-:S06]  /*0a20*/  PRMT R7, R7, 0x7710, RZ ;  /* 0x0000771007077816 */ /* 0x000fcc00000000ff */
[----:B------:R-:W2:Y:S01]  /*0a30*/  I2F.F64.U16 R6, R7 ;  /* 0x0000000700067312 */ /* 0x000ea20000101800 */
[----:B------:R-:W-:-:S05]  /*0a40*/  VIADD R22, R0, 0xffffffee ;  /* 0xffffffee00167836 */ /* 0x000fca0000000000 */
[----:B------:R-:W-:-:S05]  /*0a50*/  IADD3 R22, P0, PT, R22, UR4, RZ ;  /* 0x0000000416167c10 */ /* 0x000fca000ff1e0ff */
[----:B------:R-:W-:Y:S01]  /*0a60*/  IMAD.X R23, RZ, RZ, UR5, P0 ;  /* 0x00000005ff177e24 */ /* 0x000fe200080e06ff */
[----:B--2---:R-:W-:Y:S01]  /*0a70*/  DFMA R8, R8, R6, R24 ;  /* 0x000000060808722b */ /* 0x004fe20000000018 */
[----:B------:R-:W-:Y:S01]  /*0a80*/  VIADD R24, R0, 0xffffffed ;  /* 0xffffffed00187836 */ /* 0x000fe20000000000 */
[----:B---3--:R-:W-:Y:S02]  /*0a90*/  PRMT R6, R4, 0x9910, RZ ;  /* 0x0000991004067816 */ /* 0x008fe400000000ff */
[----:B------:R0:W2:Y:S02]  /*0aa0*/  LDG.E.S8 R4, desc[UR6][R22.64] ;  /* 0x0000000616047981 */ /* 0x0000a4000c1e1300 */
[----:B------:R-:W-:Y:S02]  /*0ab0*/  IADD3 R24, P0, PT, R24, UR4, RZ ;  /* 0x0000000418187c10 */ /* 0x000fe4000ff1e0ff */
[----:B------:R-:W-:-:S04]  /*0ac0*/  IABS R6, R6 ;  /* 0x0000000600067213 */ /* 0x000fc80000000000 */
[----:B-1----:R-:W-:Y:S01]  /*0ad0*/  PRMT R28, R6, 0x7710, RZ ;  /* 0x00007710061c7816 */ /* 0x002fe200000000ff */
[----:B------:R-:W-:Y:S01]  /*0ae0*/  IMAD.X R25, RZ, RZ, UR5, P0 ;  /* 0x00000005ff197e24 */ /* 0x000fe200080e06ff */
[----:B------:R-:W-:Y:S02]  /*0af0*/  PRMT R20, R5, 0x9910, RZ ;  /* 0x0000991005147816 */ /* 0x000fe400000000ff */
[----:B------:R-:W5:Y:S02]  /*0b00*/  I2F.F64.U16 R6, R28 ;  /* 0x0000001c00067312 */ /* 0x000f640000101800 */
[----:B------:R1:W3:Y:S01]  /*0b10*/  LDG.E.S8 R5, desc[UR6][R24.64] ;  /* 0x0000000618057981 */ /* 0x0002e2000c1e1300 */
[----:B------:R-:W-:Y:S01]  /*0b20*/  IABS R29, R20 ;  /* 0x00000014001d7213 */ /* 0x000fe20000000000 */
[----:B------:R-:W-:-:S03]  /*0b30*/  VIADD R20, R0, 0xffffffec ;  /* 0xffffffec00147836 */ /* 0x000fc60000000000 */
[----:B------:R-:W-:Y:S02]  /*0b40*/  PRMT R29, R29, 0x7710, RZ ;  /* 0x000077101d1d7816 */ /* 0x000fe400000000ff */
[----:B0-----:R-:W-:-:S05]  /*0b50*/  IADD3 R22, P0, PT, R20, UR4, RZ ;  /* 0x0000000414167c10 */ /* 0x001fca000ff1e0ff */
[----:B------:R-:W-:Y:S01]  /*0b60*/  IMAD.X R23, RZ, RZ, UR5, P0 ;  /* 0x00000005ff177e24 */ /* 0x000fe200080e06ff */
[----:B-----5:R-:W-:Y:S01]  /*0b70*/  DFMA R10, R10, R6, R8 ;  /* 0x000000060a0a722b */ /* 0x020fe20000000008 */
[----:B------:R-:W0:Y:S01]  /*0b80*/  I2F.F64.U16 R6, R29 ;  /* 0x0000001d00067312 */ /* 0x000e220000101800 */
[----:B------:R-:W5:Y:S01]  /*0b90*/  LDG.E.64 R8, desc[UR6][R26.64+0x90] ;  /* 0x000090061a087981 */ /* 0x000f62000c1e1b00 */
[----:B------:R-:W-:-:S03]  /*0ba0*/  PRMT R2, R2, 0x9910, RZ ;  /* 0x0000991002027816 */ /* 0x000fc600000000ff */
[----:B------:R0:W5:Y:S01]  /*0bb0*/  LDG.E.S8 R20, desc[UR6][R22.64] ;  /* 0x0000000616147981 */ /* 0x000162000c1e1300 */
[----:B------:R-:W-:Y:S01]  /*0bc0*/  IABS R2, R2 ;  /* 0x0000000200027213 */ /* 0x000fe20000000000 */
[----:B-1----:R-:W-:-:S03]  /*0bd0*/  VIADD R24, R0, 0xffffffeb ;  /* 0xffffffeb00187836 */ /* 0x002fc60000000000 */
[----:B------:R-:W-:Y:S02]  /*0be0*/  PRMT R2, R2, 0x7710, RZ ;  /* 0x0000771002027816 */ /* 0x000fe400000000ff */
[----:B------:R-:W-:Y:S01]  /*0bf0*/  IADD3 R24, P0, PT, R24, UR4, RZ ;  /* 0x0000000418187c10 */ /* 0x000fe2000ff1e0ff */
[----:B0-----:R-:W-:Y:S01]  /*0c00*/  DFMA R14, R14, R6, R10 ;  /* 0x000000060e0e722b */ /* 0x001fe2000000000a */
[----:B------:R0:W1:Y:S01]  /*0c10*/  I2F.F64.U16 R10, R2 ;  /* 0x00000002000a7312 */ /* 0x0000620000101800 */
[----:B------:R-:W5:Y:S02]  /*0c20*/  LDG.E.64 R6, desc[UR6][R26.64+0x98] ;  /* 0x000098061a067981 */ /* 0x000f64000c1e1b00 */
[----:B------:R-:W-:Y:S02]  /*0c30*/  IMAD.X R25, RZ, RZ, UR5, P0 ;  /* 0x00000005ff197e24 */ /* 0x000fe400080e06ff */
[----:B------:R-:W-:Y:S01]  /*0c40*/  VIADD R28, R0, 0xffffffea ;  /* 0xffffffea001c7836 */ /* 0x000fe20000000000 */
[----:B------:R-:W-:-:S02]  /*0c50*/  PRMT R3, R3, 0x9910, RZ ;  /* 0x0000991003037816 */ /* 0x000fc400000000ff */
[----:B0-----:R0:W5:Y:S02]  /*0c60*/  LDG.E.S8 R2, desc[UR6][R24.64] ;  /* 0x0000000618027981 */ /* 0x001164000c1e1300 */
[----:B------:R-:W-:Y:S02]  /*0c70*/  IADD3 R22, P0, PT, R28, UR4, RZ ;  /* 0x000000041c167c10 */ /* 0x000fe4000ff1e0ff */
[----:B------:R-:W-:Y:S01]  /*0c80*/  IABS R3, R3 ;  /* 0x0000000300037213 */ /* 0x000fe20000000000 */
[----:B-1----:R-:W-:Y:S02]  /*0c90*/  DFMA R12, R12, R10, R14 ;  /* 0x0000000a0c0c722b */ /* 0x002fe4000000000e */
[----:B------:R-:W-:Y:S01]  /*0ca0*/  IMAD.X R23, RZ, RZ, UR5, P0 ;  /* 0x00000005ff177e24 */ /* 0x000fe200080e06ff */
[----:B------:R-:W-:Y:S01]  /*0cb0*/  PRMT R10, R3, 0x7710, RZ ;  /* 0x00007710030a7816 */ /* 0x000fe200000000ff */
[----:B------:R-:W5:Y:S01]  /*0cc0*/  LDG.E.64 R14, desc[UR6][R26.64+0xa0] ;  /* 0x0000a0061a0e7981 */ /* 0x000f62000c1e1b00 */
[----:B0-----:R-:W-:-:S03]  /*0cd0*/  VIADD R24, R0, 0xffffffe9 ;  /* 0xffffffe900187836 */ /* 0x001fc60000000000 */
[----:B------:R0:W5:Y:S01]  /*0ce0*/  LDG.E.S8 R3, desc[UR6][R22.64] ;  /* 0x0000000616037981 */ /* 0x000162000c1e1300 */
[----:B------:R-:W4:Y:S01]  /*0cf0*/  I2F.F64.U16 R10, R10 ;  /* 0x0000000a000a7312 */ /* 0x000f220000101800 */
[----:B------:R-:W-:-:S05]  /*0d00*/  IADD3 R24, P0, PT, R24, UR4, RZ ;  /* 0x0000000418187c10 */ /* 0x000fca000ff1e0ff */
[----:B------:R-:W-:Y:S01]  /*0d10*/  IMAD.X R25, RZ, RZ, UR5, P0 ;  /* 0x00000005ff197e24 */ /* 0x000fe200080e06ff */
[----:B----4-:R-:W-:Y:S01]  /*0d20*/  DFMA R18, R18, R10, R12 ;  /* 0x0000000a1212722b */ /* 0x010fe2000000000c */
[----:B------:R-:W4:Y:S01]  /*0d30*/  LDG.E.64 R12, desc[UR6][R26.64+0xa8] ;  /* 0x0000a8061a0c7981 */ /* 0x000f22000c1e1b00 */
[----:B------:R-:W-:-:S03]  /*0d40*/  PRMT R11, R21, 0x9910, RZ ;  /* 0x00009910150b7816 */ /* 0x000fc600000000ff */
[----:B------:R1:W4:Y:S01]  /*0d50*/  LDG.E.S8 R21, desc[UR6][R24.64] ;  /* 0x0000000618157981 */ /* 0x000322000c1e1300 */
[----:B------:R-:W-:-:S04]  /*0d60*/  IABS R11, R11 ;  /* 0x0000000b000b7213 */ /* 0x000fc80000000000 */
[----:B------:R-:W-:Y:S02]  /*0d70*/  PRMT R28, R11, 0x7710, RZ ;  /* 0x000077100b1c7816 */ /* 0x000fe400000000ff */
[----:B------:R-:W4:Y:S02]  /*0d80*/  LDG.E.64 R10, desc[UR6][R26.64+0xb0] ;  /* 0x0000b0061a0a7981 */ /* 0x000f24000c1e1b00 */
[----:B0-----:R-:W0:Y:S02]  /*0d90*/  I2F.F64.U16 R22, R28 ;  /* 0x0000001c00167312 */ /* 0x001e240000101800 */
[----:B0-----:R-:W-:Y:S01]  /*0da0*/  DFMA R18, R16, R22, R18 ;  /* 0x000000161012722b */ /* 0x001fe20000000012 */
[----:B------:R-:W4:Y:S01]  /*0db0*/  LDG.E.64 R16, desc[UR6][R26.64+0xb8] ;  /* 0x0000b8061a107981 */ /* 0x000f22000c1e1b00 */
[C---:B-1----:R-:W-:Y:S02]  /*0dc0*/  VIADD R24, R0.reuse, 0xffffffe8 ;  /* 0xffffffe800187836 */ /* 0x042fe40000000000 */
[----:B------:R-:W-:Y:S01]  /*0dd0*/  VIADD R28, R0, 0xffffffe7 ;  /* 0xffffffe7001c7836 */ /* 0x000fe20000000000 */
[----:B--2---:R-:W-:-:S04]  /*0de0*/  PRMT R4, R4, 0x9910, RZ ;  /* 0x0000991004047816 */ /* 0x004fc800000000ff */
[----:B------:R-:W-:-:S04]  /*0df0*/  IABS R4, R4 ;  /* 0x0000000400047213 */ /* 0x000fc80000000000 */
[----:B------:R-:W-:Y:S02]  /*0e00*/  PRMT R29, R4, 0x7710, RZ ;  /* 0x00007710041d7816 */ /* 0x000fe400000000ff */
[----:B---3--:R-:W-:Y:S02]  /*0e10*/  PRMT R5, R5, 0x9910, RZ ;  /* 0x0000991005057816 */ /* 0x008fe400000000ff */
[----:B------:R-:W5:Y:S02]  /*0e20*/  I2F.F64.U16 R22, R29 ;  /* 0x0000001d00167312 */ /* 0x000f640000101800 */
[----:B------:R-:W-:-:S04]  /*0e30*/  IABS R4, R5 ;  /* 0x0000000500047213 */ /* 0x000fc80000000000 */
[----:B------:R-:W-:-:S06]  /*0e40*/  PRMT R4, R4, 0x7710, RZ ;  /* 0x0000771004047816 */ /* 0x000fcc00000000ff */
[----:B------:R-:W0:Y:S01]  /*0e50*/  I2F.F64.U16 R4, R4 ;  /* 0x0000000400047312 */ /* 0x000e220000101800 */
[----:B-----5:R-:W-:Y:S01]  /*0e60*/  DFMA R8, R8, R22, R18 ;  /* 0x000000160808722b */ /* 0x020fe20000000012 */
[----:B------:R-:W-:Y:S02]  /*0e70*/  IADD3 R22, P0, PT, R24, UR4, RZ ;  /* 0x0000000418167c10 */ /* 0x000fe4000ff1e0ff */
[----:B------:R-:W-:-:S03]  /*0e80*/  PRMT R20, R20, 0x9910, RZ ;  /* 0x0000991014147816 */ /* 0x000fc600000000ff */
[----:B------:R-:W-:Y:S01]  /*0e90*/  IMAD.X R23, RZ, RZ, UR5, P0 ;  /* 0x00000005ff177e24 */ /* 0x000fe200080e06ff */
[----:B------:R-:W-:-:S04]  /*0ea0*/  IABS R20, R20 ;  /* 0x0000001400147213 */ /* 0x000fc80000000000 */
[----:B------:R-:W-:Y:S01]  /*0eb0*/  PRMT R20, R20, 0x7710, RZ ;  /* 0x0000771014147816 */ /* 0x000fe200000000ff */
[----:B------:R1:W2:Y:S01]  /*0ec0*/  LDG.E.S8 R22, desc[UR6][R22.64] ;  /* 0x0000000616167981 */ /* 0x0002a2000c1e1300 */
[----:B0-----:R-:W-:Y:S02]  /*0ed0*/  DFMA R6, R6, R4, R8 ;  /* 0x000000040606722b */ /* 0x001fe40000000008 */
[----:B------:R-:W0:Y:S01]  /*0ee0*/  I2F.F64.U16 R8, R20 ;  /* 0x0000001400087312 */ /* 0x000e220000101800 */
[----:B------:R-:W-:Y:S01]  /*0ef0*/  IADD3 R28, P0, PT, R28, UR4, RZ ;  /* 0x000000041c1c7c10 */ /* 0x000fe2000ff1e0ff */
[----:B------:R-:W-:Y:S01]  /*0f00*/  VIADD R18, R0, 0xffffffe6 ;  /* 0xffffffe600127836 */ /* 0x000fe20000000000 */
[----:B------:R-:W-:-:S03]  /*0f10*/  PRMT R2, R2, 0x9910, RZ ;  /* 0x0000991002027816 */ /* 0x000fc600000000ff */
[----:B------:R-:W-:Y:S01]  /*0f20*/  IMAD.X R29, RZ, RZ, UR5, P0 ;  /* 0x00000005ff1d7e24 */ /* 0x000fe200080e06ff */
[----:B------:R-:W-:Y:S02]  /*0f30*/  IADD3 R18, P1, PT, R18, UR4, RZ ;  /* 0x0000000412127c10 */ /* 0x000fe4000ff3e0ff */
[----:B-1----:R-:W-:Y:S02]  /*0f40*/  IABS R23, R2 ;  /* 0x0000000200177213 */ /* 0x002fe40000000000 */
[----:B------:R-:W3:Y:S01]  /*0f50*/  LDG.E.S8 R4, desc[UR6][R28.64] ;  /* 0x000000061c047981 */ /* 0x000ee2000c1e1300 */
[C---:B------:R-:W-:Y:S01]  /*0f60*/  VIADD R24, R0.reuse, 0xffffffe5 ;  /* 0xffffffe500187836 */ /* 0x040fe20000000000 */
[----:B0-----:R-:W-:Y:S01]  /*0f70*/  DFMA R14, R14, R8, R6 ;  /* 0x000000080e0e722b */ /* 0x001fe20000000006 */
[----:B------:R-:W-:Y:S01]  /*0f80*/  PRMT R8, R23, 0x7710, RZ ;  /* 0x0000771017087816 */ /* 0x000fe200000000ff */
[----:B------:R-:W-:Y:S01]  /*0f90*/  IMAD.X R19, RZ, RZ, UR5, P1 ;  /* 0x00000005ff137e24 */ /* 0x000fe200088e06ff */
[----:B------:R-:W-:Y:S01]  /*0fa0*/  PRMT R3, R3, 0x9910, RZ ;  /* 0x0000991003037816 */ /* 0x000fe200000000ff */
[----:B------:R-:W-:Y:S01]  /*0fb0*/  VIADD R2, R0, 0xffffffe4 ;  /* 0xffffffe400027836 */ /* 0x000fe20000000000 */
[----:B------:R-:W-:Y:S01]  /*0fc0*/  IADD3 R24, P0, PT, R24, UR4, RZ ;  /* 0x0000000418187c10 */ /* 0x000fe2000ff1e0ff */
[----:B------:R-:W5:Y:S01]  /*0fd0*/  LDG.E.64 R6, desc[UR6][R26.64+0xc0] ;  /* 0x0000c0061a067981 */ /* 0x000f62000c1e1b00 */
[----:B------:R-:W4:Y:S03]  /*0fe0*/  I2F.F64.U16 R8, R8 ;  /* 0x0000000800087312 */ /* 0x000f260000101800 */
[----:B------:R0:W5:Y:S01]  /*0ff0*/  LDG.E.S8 R5, desc[UR6][R18.64] ;  /* 0x0000000612057981 */ /* 0x000162000c1e1300 */
[----:B------:R-:W-:Y:S01]  /*1000*/  IMAD.X R25, RZ, RZ, UR5, P0 ;  /* 0x00000005ff197e24 */ /* 0x000fe200080e06ff */
[----:B------:R-:W-:Y:S01]  /*1010*/  IADD3 R2, P1, PT, R2, UR4, RZ ;  /* 0x0000000402027c10 */ /* 0x000fe2000ff3e0ff */
[----:B------:R-:W-:-:S03]  /*1020*/  VIADD R20, R0, 0xffffffe3 ;  /* 0xffffffe300147836 */ /* 0x000fc60000000000 */
[----:B------:R-:W5:Y:S01]  /*1030*/  LDG.E.S8 R24, desc[UR6][R24.64] ;  /* 0x0000000618187981 */ /* 0x000f62000c1e1300 */
[----:B0-----:R-:W-:-:S04]  /*1040*/  IABS R18, R3 ;  /* 0x0000000300127213 */ /* 0x001fc80000000000 */
[----:B------:R-:W-:Y:S01]  /*1050*/  PRMT R18, R18, 0x7710, RZ ;  /* 0x0000771012127816 */ /* 0x000fe200000000ff */
[----:B------:R-:W-:Y:S01]  /*1060*/  IMAD.X R3, RZ, RZ, UR5, P1 ;  /* 0x00000005ff037e24 */ /* 0x000fe200088e06ff */
[----:B------:R-:W-:Y:S01]  /*1070*/  IADD3 R20, P0, PT, R20, UR4, RZ ;  /* 0x0000000414147c10 */ /* 0x000fe2000ff1e0ff */
[----:B----4-:R-:W-:-:S03]  /*1080*/  DFMA R12, R12, R8, R14 ;  /* 0x000000080c0c722b */ /* 0x010fc6000000000e */
[----:B------:R-:W0:Y:S01]  /*1090*/  I2F.F64.U16 R18, R18 ;  /* 0x0000001200127312 */ /* 0x000e220000101800 */
[----:B------:R-:W-:Y:S01]  /*10a0*/  PRMT R14, R21, 0x9910, RZ ;  /* 0x00009910150e7816 */ /* 0x000fe200000000ff */
[----:B------:R-:W4:Y:S01]  /*10b0*/  LDG.E.S8 R2, desc[UR6][R2.64] ;  /* 0x0000000602027981 */ /* 0x000f22000c1e1300 */
[----:B------:R-:W-:Y:S02]  /*10c0*/  VIADD R28, R0, 0xffffffe2 ;  /* 0xffffffe2001c7836 */ /* 0x000fe40000000000 */
[----:B------:R-:W-:Y:S01]  /*10d0*/  IMAD.X R21, RZ, RZ, UR5, P0 ;  /* 0x00000005ff157e24 */ /* 0x000fe200080e06ff */
[----:B------:R-:W-:Y:S01]  /*10e0*/  IABS R14, R14 ;  /* 0x0000000e000e7213 */ /* 0x000fe20000000000 */
[----:B------:R-:W4:Y:S01]  /*10f0*/  LDG.E.64 R8, desc[UR6][R26.64+0xc8] ;  /* 0x0000c8061a087981 */ /* 0x000f22000c1e1b00 */
[----:B------:R-:W-:Y:S02]  /*1100*/  IADD3 R28, P0, PT, R28, UR4, RZ ;  /* 0x000000041c1c7c10 */ /* 0x000fe4000ff1e0ff */
[----:B------:R-:W-:Y:S01]  /*1110*/  PRMT R14, R14, 0x7710, RZ ;  /* 0x000077100e0e7816 */ /* 0x000fe200000000ff */
[----:B------:R-:W4:Y:S02]  /*1120*/  LDG.E.S8 R3, desc[UR6][R20.64] ;  /* 0x0000000614037981 */ /* 0x000f24000c1e1300 */
[----:B------:R-:W-:Y:S01]  /*1130*/  IMAD.X R29, RZ, RZ, UR5, P0 ;  /* 0x00000005ff1d7e24 */ /* 0x000fe200080e06ff */
[----:B0-----:R-:W-:-:S02]  /*1140*/  DFMA R18, R10, R18, R12 ;  /* 0x000000120a12722b */ /* 0x001fc4000000000c */
[----:B------:R-:W0:Y:S01]  /*1150*/  I2F.F64.U16 R14, R14 ;  /* 0x0000000e000e7312 */ /* 0x000e220000101800 */
[----:B------:R-:W4:Y:S04]  /*1160*/  LDG.E.64 R10, desc[UR6][R26.64+0xd0] ;  /* 0x0000d0061a0a7981 */ /* 0x000f28000c1e1b00 */
[----:B------:R1:W4:Y:S04]  /*1170*/  LDG.E.S8 R25, desc[UR6][R28.64] ;  /* 0x000000061c197981 */ /* 0x000328000c1e1300 */
[----:B------:R-:W4:Y:S04]  /*1180*/  LDG.E.64 R12, desc[UR6][R26.64+0xd8] ;  /* 0x0000d8061a0c7981 */ /* 0x000f28000c1e1b00 */
[----:B------:R-:W4:Y:S01]  /*1190*/  LDG.E.64 R20, desc[UR6][R26.64+0xf0] ;  /* 0x0000f0061a147981 */ /* 0x000f22000c1e1b00 */
[----:B0-----:R-:W-:-:S03]  /*11a0*/  DFMA R14, R16, R14, R18 ;  /* 0x0000000e100e722b */ /* 0x001fc60000000012 */
[----:B------:R-:W4:Y:S04]  /*11b0*/  LDG.E.64 R16, desc[UR6][R26.64+0xe0] ;  /* 0x0000e0061a107981 */ /* 0x000f28000c1e1b00 */
[----:B------:R0:W4:Y:S01]  /*11c0*/  LDG.E.64 R18, desc[UR6][R26.64+0xe8] ;  /* 0x0000e8061a127981 */ /* 0x000122000c1e1b00 */
[----:B--2---:R-:W-:-:S04]  /*11d0*/  PRMT R22, R22, 0x9910, RZ ;  /* 0x0000991016167816 */ /* 0x004fc800000000ff */
[----:B------:R-:W-:-:S04]  /*11e0*/  IABS R22, R22 ;  /* 0x0000001600167213 */ /* 0x000fc80000000000 */
[----:B------:R-:W-:-:S06]  /*11f0*/  PRMT R22, R22, 0x7710, RZ ;  /* 0x0000771016167816 */ /* 0x000fcc00000000ff */
[----:B------:R-:W5:Y:S01]  /*1200*/  I2F.F64.U16 R22, R22 ;  /* 0x0000001600167312 */ /* 0x000f620000101800 */
[----:B---3--:R-:W-:-:S04]  /*1210*/  PRMT R4, R4, 0x9910, RZ ;  /* 0x0000991004047816 */ /* 0x008fc800000000ff */
[----:B------:R-:W-:-:S04]  /*1220*/  IABS R4, R4 ;  /* 0x0000000400047213 */ /* 0x000fc80000000000 */
[----:B-1----:R-:W-:Y:S01]  /*1230*/  PRMT R28, R4, 0x7710, RZ ;  /* 0x00007710041c7816 */ /* 0x002fe200000000ff */
[----:B-----5:R-:W-:Y:S01]  /*1240*/  DFMA R6, R6, R22, R14 ;  /* 0x000000160606722b */ /* 0x020fe2000000000e */
[----:B------:R-:W-:Y:S02]  /*1250*/  PRMT R5, R5, 0x9910, RZ ;  /* 0x0000991005057816 */ /* 0x000fe400000000ff */
[----:B------:R-:W1:Y:S02]  /*1260*/  I2F.F64.U16 R14, R28 ;  /* 0x0000001c000e7312 */ /* 0x000e640000101800 */
[----:B------:R-:W-:Y:S02]  /*1270*/  IABS R5, R5 ;  /* 0x0000000500057213 */ /* 0x000fe40000000000 */
[----:B------:R-:W-:Y:S02]  /*1280*/  PRMT R24, R24, 0x9910, RZ ;  /* 0x0000991018187816 */ /* 0x000fe400000000ff */
[----:B------:R-:W-:-:S02]  /*1290*/  PRMT R23, R5, 0x7710, RZ ;  /* 0x0000771005177816 */ /* 0x000fc400000000ff */
[----:B------:R-:W-:Y:S02]  /*12a0*/  IABS R24, R24 ;  /* 0x0000001800187213 */ /* 0x000fe40000000000 */
[----:B------:R-:W2:Y:S02]  /*12b0*/  I2F.F64.U16 R4, R23 ;  /* 0x0000001700047312 */ /* 0x000ea40000101800 */
[----:B------:R-:W-:Y:S02]  /*12c0*/  PRMT R22, R24, 0x7710, RZ ;  /* 0x0000771018167816 */ /* 0x000fe400000000ff */
[----:B----4-:R-:W-:Y:S01]  /*12d0*/  PRMT R2, R2, 0x9910, RZ ;  /* 0x0000991002027816 */ /* 0x010fe200000000ff */
[----:B-1----:R-:W-:-:S03]  /*12e0*/  DFMA R8, R8, R14, R6 ;  /* 0x0000000e0808722b */ /* 0x002fc60000000006 */
[----:B------:R-:W-:Y:S01]  /*12f0*/  IABS R2, R2 ;  /* 0x0000000200027213 */ /* 0x000fe20000000000 */
[----:B------:R-:W1:Y:S01]  /*1300*/  I2F.F64.U16 R6, R22 ;  /* 0x0000001600067312 */ /* 0x000e620000101800 */
[----:B------:R-:W-:Y:S02]  /*1310*/  PRMT R3, R3, 0x9910, RZ ;  /* 0x0000991003037816 */ /* 0x000fe400000000ff */
[----:B------:R-:W-:Y:S01]  /*1320*/  PRMT R14, R2, 0x7710, RZ ;  /* 0x00007710020e7816 */ /* 0x000fe200000000ff */
[----:B--2---:R-:W-:Y:S01]  /*1330*/  DFMA R4, R10, R4, R8 ;  /* 0x000000040a04722b */ /* 0x004fe20000000008 */
[----:B------:R-:W-:-:S03]  /*1340*/  IABS R8, R3 ;  /* 0x0000000300087213 */ /* 0x000fc60000000000 */
[----:B------:R-:W2:Y:S01]  /*1350*/  I2F.F64.U16 R2, R14 ;  /* 0x0000000e00027312 */ /* 0x000ea20000101800 */
[----:B------:R-:W-:Y:S02]  /*1360*/  PRMT R25, R25, 0x9910, RZ ;  /* 0x0000991019197816 */ /* 0x000fe400000000ff */
[----:B------:R-:W-:Y:S01]  /*1370*/  PRMT R8, R8, 0x7710, RZ ;  /* 0x0000771008087816 */ /* 0x000fe200000000ff */
[----:B-1----:R-:W-:Y:S01]  /*1380*/  DFMA R4, R12, R6, R4 ;  /* 0x000000060c04722b */ /* 0x002fe20000000004 */
[----:B------:R-:W-:-:S03]  /*1390*/  IABS R9, R25 ;  /* 0x0000001900097213 */ /* 0x000fc60000000000 */
[----:B------:R-:W1:Y:S01]  /*13a0*/  I2F.F64.U16 R6, R8 ;  /* 0x0000000800067312 */ /* 0x000e620000101800 */
[----:B------:R-:W-:-:S03]  /*13b0*/  PRMT R9, R9, 0x7710, RZ ;  /* 0x0000771009097816 */ /* 0x000fc600000000ff */
[----:B--2---:R-:W-:-:S04]  /*13c0*/  DFMA R2, R16, R2, R4 ;  /* 0x000000021002722b */ /* 0x004fc80000000004 */
[----:B0-----:R-:W0:Y:S04]  /*13d0*/  I2F.F64.U16 R26, R9 ;  /* 0x00000009001a7312 */ /* 0x001e280000101800 */
[----:B-1----:R-:W-:-:S08]  /*13e0*/  DFMA R2, R18, R6, R2 ;  /* 0x000000061202722b */ /* 0x002fd00000000002 */
[----:B0-----:R-:W-:Y:S01]  /*13f0*/  DFMA R26, R20, R26, R2 ;  /* 0x0000001a141a722b */ /* 0x001fe20000000002 */
[----:B------:R-:W-:Y:S10]  /*1400*/  BRA `(.L_x_2) ;  /* 0x00000008009c7947 */ /* 0x000ff40003800000 */
.L_x_1:
[----:B------:R-:W-:Y:S02]  /*1410*/  ISETP.GE.AND P0, PT, R0, 0x1, PT ;  /* 0x000000010000780c */ /* 0x000fe40003f06270 */
[----:B------:R-:W-:-:S11]  /*1420*/  CS2R R26, SRZ ;  /* 0x00000000001a7805 */ /* 0x000fd6000001ff00 */
[----:B------:R-:W-:Y:S05]  /*1430*/  @!P0 BRA `(.L_x_2) ;  /* 0x0000000800908947 */ /* 0x000fea0003800000 */
[C---:B------:R-:W-:Y:S01]  /*1440*/  ISETP.GE.U32.AND P1, PT, R0.reuse, 0x8, PT ;  /* 0x000000080000780c */ /* 0x040fe20003f26070 */
[----:B------:R-:W-:Y:S01]  /*1450*/  BSSY.RECONVERGENT B1, `(.L_x_3) ;  /* 0x0000052000017945 */ /* 0x000fe20003800200 */
[----:B------:R-:W-:Y:S01]  /*1460*/  LOP3.LUT R2, R0, 0x7, RZ, 0xc0, !PT ;  /* 0x0000000700027812 */ /* 0x000fe200078ec0ff */
[----:B------:R-:W-:Y:S01]  /*1470*/  IMAD.MOV.U32 R3, RZ, RZ, RZ ;  /* 0x000000ffff037224 */ /* 0x000fe200078e00ff */
[----:B------:R-:W-:Y:S02]  /*1480*/  CS2R R26, SRZ ;  /* 0x00000000001a7805 */ /* 0x000fe4000001ff00 */
[----:B------:R-:W-:-:S07]  /*1490*/  ISETP.NE.AND P0, PT, R2, RZ, PT ;  /* 0x000000ff0200720c */ /* 0x000fce0003f05270 */
[----:B------:R-:W-:Y:S06]  /*14a0*/  @!P1 BRA `(.L_x_4) ;  /* 0x0000000400309947 */ /* 0x000fec0003800000 */
[----:B------:R-:W0:Y:S01]  /*14b0*/  LDCU.64 UR4, c[0x0][0x390] ;  /* 0x00007200ff0477ac */ /* 0x000e220008000a00 */
[C---:B------:R-:W-:Y:S02]  /*14c0*/  LOP3.LUT R3, R0.reuse, 0x7ffffff8, RZ, 0xc0, !PT ;  /* 0x7ffffff800037812 */ /* 0x040fe400078ec0ff */
[----:B------:R-:W-:Y:S01]  /*14d0*/  CS2R R26, SRZ ;  /* 0x00000000001a7805 */ /* 0x000fe2000001ff00 */
[----:B------:R-:W1:Y:S02]  /*14e0*/  LDCU.64 UR8, c[0x0][0x380] ;  /* 0x00007000ff0877ac */ /* 0x000e640008000a00 */
[----:B------:R-:W-:Y:S01]  /*14f0*/  IMAD.MOV R4, RZ, RZ, -R3 ;  /* 0x000000ffff047224 */ /* 0x000fe200078e0a03 */
[----:B0-----:R-:W-:Y:S01]  /*1500*/  UIADD3 UR4, UP0, UPT, UR4, 0x20, URZ ;  /* 0x0000002004047890 */ /* 0x001fe2000ff1e0ff */
[----:B-1----:R-:W-:-:S03]  /*1510*/  IADD3 R8, P2, PT, R0, UR8, RZ ;  /* 0x0000000800087c10 */ /* 0x002fc6000ff5e0ff */
[----:B------:R-:W-:Y:S02]  /*1520*/  UIADD3.X UR5, UPT, UPT, URZ, UR5, URZ, UP0, !UPT ;  /* 0x00000005ff057290 */ /* 0x000fe400087fe4ff */
[----:B------:R-:W-:Y:S01]  /*1530*/  IMAD.U32 R6, RZ, RZ, UR4 ;  /* 0x00000004ff067e24 */ /* 0x000fe2000f8e00ff */
[----:B------:R-:W-:Y:S02]  /*1540*/  IADD3 R8, P1, PT, R8, -0x3, RZ ;  /* 0xfffffffd08087810 */ /* 0x000fe40007f3e0ff */
[----:B------:R-:W-:Y:S01]  /*1550*/  LEA.HI.X.SX32 R9, R0, UR9, 0x1, P2 ;  /* 0x0000000900097c11 */ /* 0x000fe200090f0eff */
[----:B------:R-:W-:-:S03]  /*1560*/  IMAD.U32 R7, RZ, RZ, UR5 ;  /* 0x00000005ff077e24 */ /* 0x000fc6000f8e00ff */
[----:B------:R-:W-:-:S07]  /*1570*/  IADD3.X R9, PT, PT, R9, -0x1, RZ, P1, !PT ;  /* 0xffffffff09097810 */ /* 0x000fce0000ffe4ff */
.L_x_5:
[----:B------:R-:W2:Y:S04]  /*1580*/  LDG.E.S8 R5, desc[UR6][R8.64+0x3] ;  /* 0x0000030608057981 */ /* 0x000ea8000c1e1300 */
[----:B------:R-:W3:Y:S04]  /*1590*/  LDG.E.S8 R10, desc[UR6][R8.64+0x2] ;  /* 0x00000206080a7981 */ /* 0x000ee8000c1e1300 */
[----:B------:R-:W4:Y:S04]  /*15a0*/  LDG.E.S8 R23, desc[UR6][R8.64+0x1] ;  /* 0x0000010608177981 */ /* 0x000f28000c1e1300 */
[----:B------:R-:W5:Y:S04]  /*15b0*/  LDG.E.64 R16, desc[UR6][R6.64+-0x20] ;  /* 0xffffe00606107981 */ /* 0x000f68000c1e1b00 */
[----:B------:R-:W5:Y:S04]  /*15c0*/  LDG.E.64 R20, desc[UR6][R6.64+-0x18] ;  /* 0xffffe80606147981 */ /* 0x000f68000c1e1b00 */
[----:B------:R-:W5:Y:S04]  /*15d0*/  LDG.E.64 R18, desc[UR6][R6.64+-0x10] ;  /* 0xfffff00606127981 */ /* 0x000f68000c1e1b00 */
[----:B------:R-:W5:Y:S04]  /*15e0*/  LDG.E.S8 R22, desc[UR6][R8.64] ;  /* 0x0000000608167981 */ /* 0x000f68000c1e1300 */
[----:B------:R-:W5:Y:S04]  /*15f0*/  LDG.E.S8 R24, desc[UR6][R8.64+-0x2] ;  /* 0xfffffe0608187981 */ /* 0x000f68000c1e1300 */
[----:B------:R-:W5:Y:S01]  /*1600*/  LDG.E.S8 R25, desc[UR6][R8.64+-0x3] ;  /* 0xfffffd0608197981 */ /* 0x000f62000c1e1300 */
[----:B--2---:R-:W-:-:S04]  /*1610*/  PRMT R5, R5, 0x9910, RZ ;  /* 0x0000991005057816 */ /* 0x004fc800000000ff */
[----:B------:R-:W-:Y:S02]  /*1620*/  IABS R5, R5 ;  /* 0x0000000500057213 */ /* 0x000fe40000000000 */
[----:B---3--:R-:W-:Y:S02]  /*1630*/  PRMT R12, R10, 0x9910, RZ ;  /* 0x000099100a0c7816 */ /* 0x008fe400000000ff */
[----:B------:R-:W-:Y:S01]  /*1640*/  PRMT R28, R5, 0x7710, RZ ;  /* 0x00007710051c7816 */ /* 0x000fe200000000ff */
[----:B------:R-:W2:Y:S04]  /*1650*/  LDG.E.64 R10, desc[UR6][R6.64+-0x8] ;  /* 0xfffff806060a7981 */ /* 0x000ea8000c1e1b00 */
[----:B------:R-:W3:Y:S01]  /*1660*/  LDG.E.S8 R5, desc[UR6][R8.64+-0x1] ;  /* 0xffffff0608057981 */ /* 0x000ee2000c1e1300 */
[----:B------:R-:W5:Y:S01]  /*1670*/  I2F.F64.U16 R14, R28 ;  /* 0x0000001c000e7312 */ /* 0x000f620000101800 */
[----:B------:R-:W-:-:S04]  /*1680*/  IABS R12, R12 ;  /* 0x0000000c000c7213 */ /* 0x000fc80000000000 */
[----:B------:R-:W-:-:S04]  /*1690*/  PRMT R29, R12, 0x7710, RZ ;  /* 0x000077100c1d7816 */ /* 0x000fc800000000ff */
[----:B------:R-:W0:Y:S01]  /*16a0*/  I2F.F64.U16 R12, R29 ;  /* 0x0000001d000c7312 */ /* 0x000e220000101800 */
[----:B----4-:R-:W-:-:S04]  /*16b0*/  PRMT R23, R23, 0x9910, RZ ;  /* 0x0000991017177816 */ /* 0x010fc800000000ff */
[----:B------:R-:W-:Y:S01]  /*16c0*/  IABS R23, R23 ;  /* 0x0000001700177213 */ /* 0x000fe20000000000 */
[----:B-----5:R-:W-:Y:S01]  /*16d0*/  DFMA R14, R16, R14, R26 ;  /* 0x0000000e100e722b */ /* 0x020fe2000000001a */
[----:B------:R-:W4:Y:S02]  /*16e0*/  LDG.E.S8 R26, desc[UR6][R8.64+-0x4] ;  /* 0xfffffc06081a7981 */ /* 0x000f24000c1e1300 */
[----:B------:R-:W-:-:S04]  /*16f0*/  PRMT R27, R23, 0x7710, RZ ;  /* 0x00007710171b7816 */ /* 0x000fc800000000ff */
[----:B------:R-:W1:Y:S01]  /*1700*/  I2F.F64.U16 R16, R27 ;  /* 0x0000001b00107312 */ /* 0x000e620000101800 */
[----:B0-----:R-:W-:Y:S01]  /*1710*/  DFMA R20, R20, R12, R14 ;  /* 0x0000000c1414722b */ /* 0x001fe2000000000e */
[----:B------:R-:W5:Y:S04]  /*1720*/  LDG.E.64 R12, desc[UR6][R6.64] ;  /* 0x00000006060c7981 */ /* 0x000f68000c1e1b00 */
[----:B------:R-:W5:Y:S03]  /*1730*/  LDG.E.64 R14, desc[UR6][R6.64+0x8] ;  /* 0x00000806060e7981 */ /* 0x000f66000c1e1b00 */
[----:B-1----:R-:W-:Y:S01]  /*1740*/  DFMA R16, R18, R16, R20 ;  /* 0x000000101210722b */ /* 0x002fe20000000014 */
[----:B------:R-:W5:Y:S04]  /*1750*/  LDG.E.64 R18, desc[UR6][R6.64+0x10] ;  /* 0x0000100606127981 */ /* 0x000f68000c1e1b00 */
[----:B------:R0:W5:Y:S01]  /*1760*/  LDG.E.64 R20, desc[UR6][R6.64+0x18] ;  /* 0x0000180606147981 */ /* 0x000162000c1e1b00 */
[----:B------:R-:W-:-:S04]  /*1770*/  PRMT R22, R22, 0x9910, RZ ;  /* 0x0000991016167816 */ /* 0x000fc800000000ff */
[----:B------:R-:W-:-:S04]  /*1780*/  IABS R22, R22 ;  /* 0x0000001600167213 */ /* 0x000fc80000000000 */
[----:B------:R-:W-:-:S06]  /*1790*/  PRMT R22, R22, 0x7710, RZ ;  /* 0x0000771016167816 */ /* 0x000fcc00000000ff */
[----:B------:R-:W2:Y:S01]  /*17a0*/  I2F.F64.U16 R22, R22 ;  /* 0x0000001600167312 */ /* 0x000ea20000101800 */
[----:B------:R-:W-:Y:S02]  /*17b0*/  PRMT R24, R24, 0x9910, RZ ;  /* 0x0000991018187816 */ /* 0x000fe400000000ff */
[----:B------:R-:W-:Y:S01]  /*17c0*/  PRMT R25, R25, 0x9910, RZ ;  /* 0x0000991019197816 */ /* 0x000fe200000000ff */
[----:B------:R-:W-:-:S05]  /*17d0*/  VIADD R4, R4, 0x8 ;  /* 0x0000000804047836 */ /* 0x000fca0000000000 */
[----:B------:R-:W-:Y:S02]  /*17e0*/  ISETP.NE.AND P1, PT, R4, RZ, PT ;  /* 0x000000ff0400720c */ /* 0x000fe40003f25270 */
[----:B0-----:R-:W-:Y:S02]  /*17f0*/  IADD3 R6, P2, PT, R6, 0x40, RZ ;  /* 0x0000004006067810 */ /* 0x001fe40007f5e0ff */
[----:B------:R-:W-:-:S03]  /*1800*/  IADD3 R8, P3, PT, R8, -0x8, RZ ;  /* 0xfffffff808087810 */ /* 0x000fc60007f7e0ff */
[----:B------:R-:W-:Y:S01]  /*1810*/  IMAD.X R7, RZ, RZ, R7, P2 ;  /* 0x000000ffff077224 */ /* 0x000fe200010e0607 */
[----:B------:R-:W-:Y:S02]  /*1820*/  IADD3.X R9, PT, PT, R9, -0x1, RZ, P3, !PT ;  /* 0xffffffff09097810 */ /* 0x000fe40001ffe4ff */
[----:B---3--:R-:W-:Y:S01]  /*1830*/  PRMT R5, R5, 0x9910, RZ ;  /* 0x0000991005057816 */ /* 0x008fe200000000ff */
[----:B--2---:R-:W-:-:S03]  /*1840*/  DFMA R10, R10, R22, R16 ;  /* 0x000000160a0a722b */ /* 0x004fc60000000010 */
[----:B------:R-:W-:-:S04]  /*1850*/  IABS R5, R5 ;  /* 0x0000000500057213 */ /* 0x000fc80000000000 */
[----:B------:R-:W-:Y:S02]  /*1860*/  PRMT R16, R5, 0x7710, RZ ;  /* 0x0000771005107816 */ /* 0x000fe400000000ff */
[----:B------:R-:W-:-:S04]  /*1870*/  IABS R23, R24 ;  /* 0x0000001800177213 */ /* 0x000fc80000000000 */
[----:B------:R-:W5:Y:S01]  /*1880*/  I2F.F64.U16 R16, R16 ;  /* 0x0000001000107312 */ /* 0x000f620000101800 */
[----:B------:R-:W-:Y:S02]  /*1890*/  PRMT R23, R23, 0x7710, RZ ;  /* 0x0000771017177816 */ /* 0x000fe400000000ff */
[----:B------:R-:W-:-:S05]  /*18a0*/  IABS R5, R25 ;  /* 0x0000001900057213 */ /* 0x000fca0000000000 */
[----:B------:R-:W0:Y:S01]  /*18b0*/  I2F.F64.U16 R22, R23 ;  /* 0x0000001700167312 */ /* 0x000e220000101800 */
[----:B------:R-:W-:Y:S02]  /*18c0*/  PRMT R5, R5, 0x7710, RZ ;  /* 0x0000771005057816 */ /* 0x000fe400000000ff */
[----:B----4-:R-:W-:Y:S01]  /*18d0*/  PRMT R26, R26, 0x9910, RZ ;  /* 0x000099101a1a7816 */ /* 0x010fe200000000ff */
[----:B-----5:R-:W-:-:S04]  /*18e0*/  DFMA R12, R12, R16, R10 ;  /* 0x000000100c0c722b */ /* 0x020fc8000000000a */
[----:B------:R-:W1:Y:S01]  /*18f0*/  I2F.F64.U16 R10, R5 ;  /* 0x00000005000a7312 */ /* 0x000e620000101800 */
[----:B------:R-:W-:-:S04]  /*1900*/  IABS R17, R26 ;  /* 0x0000001a00117213 */ /* 0x000fc80000000000 */
[----:B------:R-:W-:Y:S01]  /*1910*/  PRMT R17, R17, 0x7710, RZ ;  /* 0x0000771011117816 */ /* 0x000fe200000000ff */
[----:B0-----:R-:W-:-:S03]  /*1920*/  DFMA R12, R14, R22, R12 ;  /* 0x000000160e0c722b */ /* 0x001fc6000000000c */
[----:B------:R-:W0:Y:S05]  /*1930*/  I2F.F64.U16 R26, R17 ;  /* 0x00000011001a7312 */ /* 0x000e2a0000101800 */
[----:B-1----:R-:W-:-:S08]  /*1940*/  DFMA R10, R18, R10, R12 ;  /* 0x0000000a120a722b */ /* 0x002fd0000000000c */
[----:B0-----:R-:W-:Y:S01]  /*1950*/  DFMA R26, R20, R26, R10 ;  /* 0x0000001a141a722b */ /* 0x001fe2000000000a */
[----:B------:R-:W-:Y:S10]  /*1960*/  @P1 BRA `(.L_x_5) ;  /* 0xfffffffc00041947 */ /* 0x000ff4000383ffff */
.L_x_4:
[----:B------:R-:W-:Y:S05]  /*1970*/  BSYNC.RECONVERGENT B1 ;  /* 0x0000000000017941 */ /* 0x000fea0003800200 */
.L_x_3:
[----:B------:R-:W-:Y:S05]  /*1980*/  @!P0 BRA `(.L_x_2) ;  /* 0x00000004003c8947 */ /* 0x000fea0003800000 */
[----:B------:R-:W-:Y:S01]  /*1990*/  ISETP.GE.U32.AND P0, PT, R2, 0x4, PT ;  /* 0x000000040200780c */ /* 0x000fe20003f06070 */
[----:B------:R-:W-:Y:S01]  /*19a0*/  BSSY.RECONVERGENT B1, `(.L_x_6) ;  /* 0x0000027000017945 */ /* 0x000fe20003800200 */
[----:B------:R-:W-:-:S04]  /*19b0*/  LOP3.LUT R17, R0, 0x3, RZ, 0xc0, !PT ;  /* 0x0000000300117812 */ /* 0x000fc800078ec0ff */
[----:B------:R-:W-:-:S07]  /*19c0*/  ISETP.NE.AND P1, PT, R17, RZ, PT ;  /* 0x000000ff1100720c */ /* 0x000fce0003f25270 */
[----:B------:R-:W-:Y:S06]  /*19d0*/  @!P0 BRA `(.L_x_7) ;  /* 0x00000000008c8947 */ /* 0x000fec0003800000 */
[----:B------:R-:W0:Y:S01]  /*19e0*/  LDCU.64 UR4, c[0x0][0x380] ;  /* 0x00007000ff0477ac */ /* 0x000e220008000a00 */
[----:B------:R-:W-:Y:S01]  /*19f0*/  IMAD.IADD R2, R0, 0x1, -R3 ;  /* 0x0000000100027824 */ /* 0x000fe200078e0a03 */
[----:B------:R-:W1:Y:S04]  /*1a00*/  LDC.64 R18, c[0x0][0x390] ;  /* 0x0000e400ff127b82 */ /* 0x000e680000000a00 */
[----:B0-----:R-:W-:-:S04]  /*1a10*/  IADD3 R12, P0, PT, R2, UR4, RZ ;  /* 0x00000004020c7c10 */ /* 0x001fc8000ff1e0ff */
[----:B------:R-:W-:-:S05]  /*1a20*/  LEA.HI.X.SX32 R13, R2, UR5, 0x1, P0 ;  /* 0x00000005020d7c11 */ /* 0x000fca00080f0eff */
[----:B------:R-:W2:Y:S04]  /*1a30*/  LDG.E.S8 R14, desc[UR6][R12.64] ;  /* 0x000000060c0e7981 */ /* 0x000ea8000c1e1300 */
[----:B------:R-:W3:Y:S04]  /*1a40*/  LDG.E.S8 R15, desc[UR6][R12.64+-0x1] ;  /* 0xffffff060c0f7981 */ /* 0x000ee8000c1e1300 */
[----:B------:R-:W4:Y:S01]  /*1a50*/  LDG.E.S8 R2, desc[UR6][R12.64+-0x2] ;  /* 0xfffffe060c027981 */ /* 0x000f22000c1e1300 */
[----:B-1----:R-:W-:-:S03]  /*1a60*/  IMAD.WIDE.U32 R18, R3, 0x8, R18 ;  /* 0x0000000803127825 */ /* 0x002fc600078e0012 */
[----:B------:R0:W5:Y:S04]  /*1a70*/  LDG.E.S8 R16, desc[UR6][R12.64+-0x3] ;  /* 0xfffffd060c107981 */ /* 0x000168000c1e1300 */
[----:B------:R-:W5:Y:S04]  /*1a80*/  LDG.E.64 R10, desc[UR6][R18.64] ;  /* 0x00000006120a7981 */ /* 0x000f68000c1e1b00 */
[----:B------:R-:W5:Y:S04]  /*1a90*/  LDG.E.64 R8, desc[UR6][R18.64+0x8] ;  /* 0x0000080612087981 */ /* 0x000f68000c1e1b00 */
[----:B------:R-:W5:Y:S04]  /*1aa0*/  LDG.E.64 R4, desc[UR6][R18.64+0x10] ;  /* 0x0000100612047981 */ /* 0x000f68000c1e1b00 */
[----:B------:R-:W5:Y:S01]  /*1ab0*/  LDG.E.64 R6, desc[UR6][R18.64+0x18] ;  /* 0x0000180612067981 */ /* 0x000f62000c1e1b00 */
[----:B------:R-:W-:Y:S01]  /*1ac0*/  VIADD R3, R3, 0x4 ;  /* 0x0000000403037836 */ /* 0x000fe20000000000 */
[----:B--2---:R-:W-:-:S04]  /*1ad0*/  PRMT R14, R14, 0x9910, RZ ;  /* 0x000099100e0e7816 */ /* 0x004fc800000000ff */
[----:B------:R-:W-:Y:S02]  /*1ae0*/  IABS R14, R14 ;  /* 0x0000000e000e7213 */ /* 0x000fe40000000000 */
[----:B---3--:R-:W-:Y:S02]  /*1af0*/  PRMT R21, R15, 0x9910, RZ ;  /* 0x000099100f157816 */ /* 0x008fe400000000ff */
[----:B------:R-:W-:Y:S02]  /*1b00*/  PRMT R20, R14, 0x7710, RZ ;  /* 0x000077100e147816 */ /* 0x000fe400000000ff */
[----:B------:R-:W-:Y:S02]  /*1b10*/  IABS R21, R21 ;  /* 0x0000001500157213 */ /* 0x000fe40000000000 */
[----:B------:R-:W1:Y:S01]  /*1b20*/  I2F.F64.U16 R14, R20 ;  /* 0x00000014000e7312 */ /* 0x000e620000101800 */
[----:B----4-:R-:W-:Y:S02]  /*1b30*/  PRMT R2, R2, 0x9910, RZ ;  /* 0x0000991002027816 */ /* 0x010fe400000000ff */
[----:B0-----:R-:W-:-:S02]  /*1b40*/  PRMT R12, R21, 0x7710, RZ ;  /* 0x00007710150c7816 */ /* 0x001fc400000000ff */
[----:B------:R-:W-:Y:S02]  /*1b50*/  IABS R2, R2 ;  /* 0x0000000200027213 */ /* 0x000fe40000000000 */
[----:B-----5:R-:W-:Y:S02]  /*1b60*/  PRMT R16, R16, 0x9910, RZ ;  /* 0x0000991010107816 */ /* 0x020fe400000000ff */
[----:B------:R-:W0:Y:S01]  /*1b70*/  I2F.F64.U16 R12, R12 ;  /* 0x0000000c000c7312 */ /* 0x000e220000101800 */
[----:B------:R-:W-:Y:S02]  /*1b80*/  PRMT R2, R2, 0x7710, RZ ;  /* 0x0000771002027816 */ /* 0x000fe400000000ff */
[----:B------:R-:W-:Y:S01]  /*1b90*/  IABS R16, R16 ;  /* 0x0000001000107213 */ /* 0x000fe20000000000 */
[----:B-1----:R-:W-:-:S03]  /*1ba0*/  DFMA R10, R10, R14, R26 ;  /* 0x0000000e0a0a722b */ /* 0x002fc6000000001a */
[----:B------:R-:W-:Y:S01]  /*1bb0*/  PRMT R16, R16, 0x7710, RZ ;  /* 0x0000771010107816 */ /* 0x000fe200000000ff */
[----:B------:R-:W1:Y:S04]  /*1bc0*/  I2F.F64.U16 R14, R2 ;  /* 0x00000002000e7312 */ /* 0x000e680000101800 */
[----:B0-----:R-:W-:-:S04]  /*1bd0*/  DFMA R8, R8, R12, R10 ;  /* 0x0000000c0808722b */ /* 0x001fc8000000000a */
[----:B------:R-:W0:Y:S04]  /*1be0*/  I2F.F64.U16 R26, R16 ;  /* 0x00000010001a7312 */ /* 0x000e280000101800 */
[----:B-1----:R-:W-:-:S08]  /*1bf0*/  DFMA R4, R4, R14, R8 ;  /* 0x0000000e0404722b */ /* 0x002fd00000000008 */
[----:B0-----:R-:W-:-:S11]  /*1c00*/  DFMA R26, R6, R26, R4 ;  /* 0x0000001a061a722b */ /* 0x001fd60000000004 */
.L_x_7:
[----:B------:R-:W-:Y:S05]  /*1c10*/  BSYNC.RECONVERGENT B1 ;  /* 0x0000000000017941 */ /* 0x000fea0003800200 */
.L_x_6:
[----:B------:R-:W-:Y:S05]  /*1c20*/  @!P1 BRA `(.L_x_2) ;  /* 0x0000000000949947 */ /* 0x000fea0003800000 */
[----:B------:R-:W-:Y:S02]  /*1c30*/  ISETP.NE.AND P0, PT, R17, 0x1, PT ;  /* 0x000000011100780c */ /* 0x000fe40003f05270 */
[----:B------:R-:W-:-:S04]  /*1c40*/  LOP3.LUT R2, R0, 0x1, RZ, 0xc0, !PT ;  /* 0x0000000100027812 */ /* 0x000fc800078ec0ff */
[----:B------:R-:W-:-:S07]  /*1c50*/  ISETP.NE.U32.AND P1, PT, R2, 0x1, PT ;  /* 0x000000010200780c */ /* 0x000fce0003f25070 */
[----:B------:R-:W0:Y:S01]  /*1c60*/  @P0 LDC.64 R12, c[0x0][0x380] ;  /* 0x0000e000ff0c0b82 */ /* 0x000e220000000a00 */
[----:B------:R-:W-:-:S07]  /*1c70*/  @P0 IMAD.IADD R2, R0, 0x1, -R3 ;  /* 0x0000000100020824 */ /* 0x000fce00078e0a03 */
[----:B------:R-:W1:Y:S08]  /*1c80*/  @P0 LDC.64 R4, c[0x0][0x390] ;  /* 0x0000e400ff040b82 */ /* 0x000e700000000a00 */
[----:B------:R-:W2:Y:S01]  /*1c90*/  @!P1 LDC.64 R8, c[0x0][0x380] ;  /* 0x0000e000ff089b82 */ /* 0x000ea20000000a00 */
[----:B0-----:R-:W-:-:S07]  /*1ca0*/  @P0 IADD3 R12, P2, PT, R2, R12, RZ ;  /* 0x0000000c020c0210 */ /* 0x001fce0007f5e0ff */
[----:B------:R-:W0:Y:S01]  /*1cb0*/  @!P1 LDC.64 R14, c[0x0][0x390] ;  /* 0x0000e400ff0e9b82 */ /* 0x000e220000000a00 */
[----:B------:R-:W-:Y:S01]  /*1cc0*/  @P0 LEA.HI.X.SX32 R13, R2, R13, 0x1, P2 ;  /* 0x0000000d020d0211 */ /* 0x000fe200010f0eff */
[----:B-1----:R-:W-:-:S04]  /*1cd0*/  @P0 IMAD.WIDE.U32 R10, R3, 0x8, R4 ;  /* 0x00000008030a0825 */ /* 0x002fc800078e0004 */
[----:B------:R-:W3:Y:S01]  /*1ce0*/  @P0 LDG.E.S8 R16, desc[UR6][R12.64] ;  /* 0x000000060c100981 */ /* 0x000ee2000c1e1300 */
[----:B------:R-:W-:-:S03]  /*1cf0*/  @P0 VIADD R3, R3, 0x2 ;  /* 0x0000000203030836 */ /* 0x000fc60000000000 */
[----:B------:R-:W4:Y:S01]  /*1d00*/  @P0 LDG.E.S8 R17, desc[UR6][R12.64+-0x1] ;  /* 0xffffff060c110981 */ /* 0x000f22000c1e1300 */
[----:B------:R-:W-:-:S03]  /*1d10*/  @!P1 IMAD.IADD R2, R0, 0x1, -R3 ;  /* 0x0000000100029824 */ /* 0x000fc600078e0a03 */
[----:B------:R-:W5:Y:S02]  /*1d20*/  @P0 LDG.E.64 R6, desc[UR6][R10.64] ;  /* 0x000000060a060981 */ /* 0x000f64000c1e1b00 */
[C---:B--2---:R-:W-:Y:S02]  /*1d30*/  @!P1 IADD3 R8, P2, PT, R2.reuse, R8, RZ ;  /* 0x0000000802089210 */ /* 0x044fe40007f5e0ff */
[----:B------:R-:W2:Y:S02]  /*1d40*/  @P0 LDG.E.64 R4, desc[UR6][R10.64+0x8] ;  /* 0x000008060a040981 */ /* 0x000ea4000c1e1b00 */
[----:B------:R-:W-:-:S05]  /*1d50*/  @!P1 LEA.HI.X.SX32 R9, R2, R9, 0x1, P2 ;  /* 0x0000000902099211 */ /* 0x000fca00010f0eff */
[----:B------:R1:W5:Y:S01]  /*1d60*/  @!P1 LDG.E.S8 R8, desc[UR6][R8.64] ;  /* 0x0000000608089981 */ /* 0x000362000c1e1300 */
[----:B0-----:R-:W-:-:S06]  /*1d70*/  @!P1 IMAD.WIDE.U32 R2, R3, 0x8, R14 ;  /* 0x0000000803029825 */ /* 0x001fcc00078e000e */
[----:B------:R-:W2:Y:S01]  /*1d80*/  @!P1 LDG.E.64 R2, desc[UR6][R2.64] ;  /* 0x0000000602029981 */ /* 0x000ea2000c1e1b00 */
[----:B---3--:R-:W-:-:S04]  /*1d90*/  @P0 PRMT R16, R16, 0x9910, RZ ;  /* 0x0000991010100816 */ /* 0x008fc800000000ff */
[----:B------:R-:W-:Y:S02]  /*1da0*/  @P0 IABS R14, R16 ;  /* 0x00000010000e0213 */ /* 0x000fe40000000000 */
[----:B----4-:R-:W-:Y:S02]  /*1db0*/  @P0 PRMT R17, R17, 0x9910, RZ ;  /* 0x0000991011110816 */ /* 0x010fe400000000ff */
[----:B------:R-:W-:Y:S02]  /*1dc0*/  @P0 PRMT R14, R14, 0x7710, RZ ;  /* 0x000077100e0e0816 */ /* 0x000fe400000000ff */
[----:B------:R-:W-:Y:S02]  /*1dd0*/  @P0 IABS R17, R17 ;  /* 0x0000001100110213 */ /* 0x000fe40000000000 */
[----:B------:R-:W0:Y:S02]  /*1de0*/  @P0 I2F.F64.U16 R12, R14 ;  /* 0x0000000e000c0312 */ /* 0x000e240000101800 */
[----:B-1----:R-:W-:-:S02]  /*1df0*/  @P0 PRMT R9, R17, 0x7710, RZ ;  /* 0x0000771011090816 */ /* 0x002fc400000000ff */
[----:B-----5:R-:W-:-:S04]  /*1e00*/  @!P1 PRMT R15, R8, 0x9910, RZ ;  /* 0x00009910080f9816 */ /* 0x020fc800000000ff */
[----:B------:R-:W2:Y:S01]  /*1e10*/  @P0 I2F.F64.U16 R8, R9 ;  /* 0x0000000900080312 */ /* 0x000ea20000101800 */
[----:B------:R-:W-:-:S04]  /*1e20*/  @!P1 IABS R10, R15 ;  /* 0x0000000f000a9213 */ /* 0x000fc80000000000 */
[----:B------:R-:W-:Y:S01]  /*1e30*/  @!P1 PRMT R10, R10, 0x7710, RZ ;  /* 0x000077100a0a9816 */ /* 0x000fe200000000ff */
[----:B0-----:R-:W-:-:S03]  /*1e40*/  @P0 DFMA R12, R6, R12, R26 ;  /* 0x0000000c060c022b */ /* 0x001fc6000000001a */
[----:B------:R-:W0:Y:S05]  /*1e50*/  @!P1 I2F.F64.U16 R6, R10 ;  /* 0x0000000a00069312 */ /* 0x000e2a0000101800 */
[----:B--2---:R-:W-:-:S08]  /*1e60*/  @P0 DFMA R26, R4, R8, R12 ;  /* 0x00000008041a022b */ /* 0x004fd0000000000c */
[----:B0-----:R-:W-:-:S11]  /*1e70*/  @!P1 DFMA R26, R2, R6, R26 ;  /* 0x00000006021a922b */ /* 0x001fd6000000001a */
.L_x_2:
[----:B------:R-:W-:Y:S05]  /*1e80*/  BSYNC.RECONVERGENT B0 ;  /* 0x0000000000007941 */ /* 0x000fea0003800200 */
.L_x_0:
[----:B------:R-:W0:Y:S01]  /*1e90*/  LDCU.64 UR4, c[0x0][0x388] ;  /* 0x00007100ff0477ac */ /* 0x000e220008000a00 */
[----:B------:R-:W1:Y:S01]  /*1ea0*/  F2I.F64.TRUNC R27, R26 ;  /* 0x0000001a001b7311 */ /* 0x000e62000030d100 */
[----:B0-----:R-:W-:-:S04]  /*1eb0*/  IADD3 R2, P0, PT, R0, UR4, RZ ;  /* 0x0000000400027c10 */ /* 0x001fc8000ff1e0ff */
[----:B------:R-:W-:-:S05]  /*1ec0*/  LEA.HI.X.SX32 R3, R0, UR5, 0x1, P0 ;  /* 0x0000000500037c11 */ /* 0x000fca00080f0eff */
[----:B-1----:R-:W-:Y:S01]  /*1ed0*/  STG.E.U8 desc[UR6][R2.64], R27 ;  /* 0x0000001b02007986 */ /* 0x002fe2000c101106 */
[----:B------:R-:W-:Y:S05]  /*1ee0*/  EXIT ;  /* 0x000000000000794d */ /* 0x000fea0003800000 */
.L_x_8:
[----:B------:R-:W-:-:S00]  /*1ef0*/  BRA `(.L_x_8) ;  /* 0xfffffffc00fc7947 */ /* 0x000fc0000383ffff */
[----:B------:R-:W-:-:S00]  /*1f00*/  NOP ;  /* 0x0000000000007918 */ /* 0x000fc00000000000 */
[----:B------:R-:W-:-:S00]  /*1f10*/  NOP ;  /* 0x0000000000007918 */ /* 0x000fc00000000000 */
[----:B------:R-:W-:-:S00]  /*1f20*/  NOP ;  /* 0x0000000000007918 */ /* 0x000fc00000000000 */
[----:B------:R-:W-:-:S00]  /*1f30*/  NOP ;  /* 0x0000000000007918 */ /* 0x000fc00000000000 */
[----:B------:R-:W-:-:S00]  /*1f40*/  NOP ;  /* 0x0000000000007918 */ /* 0x000fc00000000000 */
[----:B------:R-:W-:-:S00]  /*1f50*/  NOP ;  /* 0x0000000000007918 */ /* 0x000fc00000000000 */
[----:B------:R-:W-:-:S00]  /*1f60*/  NOP ;  /* 0x0000000000007918 */ /* 0x000fc00000000000 */
[----:B------:R-:W-:-:S00]  /*1f70*/  NOP ;  /* 0x0000000000007918 */ /* 0x000fc00000000000 */
.L_x_9:


//--------------------- .nv.shared.reserved.0     --------------------------
	.section	.nv.shared.reserved.0,"aw",@nobits
	.weak		__nv_reservedSMEM_offset_0_alias
	.size		__nv_reservedSMEM_offset_0_alias, 0, 64
	.other		__nv_reservedSMEM_offset_0_alias,@"STO_CUDA_RESERVED_SHARED STV_DEFAULT"
__nv_reservedSMEM_offset_0_alias:
	.zero		0
	.zero		64


//--------------------- .nv.constant0._Z7filterrPaS_Pd --------------------------
	.section	.nv.constant0._Z7filterrPaS_Pd,"a",@progbits
	.sectionflags	@""
	.align	4
.nv.constant0._Z7filterrPaS_Pd:
	.zero		920


//--------------------- SYMBOLS --------------------------

	.type		.nv.reservedSmem.offset0,@object
	.size		.nv.reservedSmem.offset0,0x4
